//
// Generated by NVIDIA NVVM Compiler
//
// Compiler Build ID: CL-36424714
// Cuda compilation tools, release 13.0, V13.0.88
// Based on NVVM 20.0.0
//

.version 9.0
.target sm_100
.address_size 64

	// .globl	_Z14calculateForcePA600_A600_dS1_S1_S1_dddddd

.visible .entry _Z14calculateForcePA600_A600_dS1_S1_S1_dddddd(
	.param .u64 .ptr .align 1 _Z14calculateForcePA600_A600_dS1_S1_S1_dddddd_param_0,
	.param .u64 .ptr .align 1 _Z14calculateForcePA600_A600_dS1_S1_S1_dddddd_param_1,
	.param .u64 .ptr .align 1 _Z14calculateForcePA600_A600_dS1_S1_S1_dddddd_param_2,
	.param .u64 .ptr .align 1 _Z14calculateForcePA600_A600_dS1_S1_S1_dddddd_param_3,
	.param .f64 _Z14calculateForcePA600_A600_dS1_S1_S1_dddddd_param_4,
	.param .f64 _Z14calculateForcePA600_A600_dS1_S1_S1_dddddd_param_5,
	.param .f64 _Z14calculateForcePA600_A600_dS1_S1_S1_dddddd_param_6,
	.param .f64 _Z14calculateForcePA600_A600_dS1_S1_S1_dddddd_param_7,
	.param .f64 _Z14calculateForcePA600_A600_dS1_S1_S1_dddddd_param_8,
	.param .f64 _Z14calculateForcePA600_A600_dS1_S1_S1_dddddd_param_9
)
{
	.reg .pred 	%p<25>;
	.reg .b32 	%r<19>;
	.reg .b64 	%rd<62>;
	.reg .b64 	%fd<103>;

	ld.param.u64 	%rd5, [_Z14calculateForcePA600_A600_dS1_S1_S1_dddddd_param_1];
	ld.param.u64 	%rd6, [_Z14calculateForcePA600_A600_dS1_S1_S1_dddddd_param_2];
	ld.param.u64 	%rd7, [_Z14calculateForcePA600_A600_dS1_S1_S1_dddddd_param_3];
	cvta.to.global.u64 	%rd1, %rd7;
	cvta.to.global.u64 	%rd2, %rd6;
	cvta.to.global.u64 	%rd3, %rd5;
	mov.u32 	%r4, %ctaid.x;
	mov.u32 	%r5, %ntid.x;
	mov.u32 	%r6, %tid.x;
	mad.lo.s32 	%r1, %r4, %r5, %r6;
	mov.u32 	%r7, %ctaid.y;
	mov.u32 	%r8, %ntid.y;
	mov.u32 	%r9, %tid.y;
	mad.lo.s32 	%r10, %r7, %r8, %r9;
	mov.u32 	%r11, %ctaid.z;
	mov.u32 	%r12, %ntid.z;
	mov.u32 	%r13, %tid.z;
	mad.lo.s32 	%r3, %r11, %r12, %r13;
	max.u32 	%r14, %r3, %r10;
	max.u32 	%r15, %r1, %r14;
	setp.gt.u32 	%p2, %r15, 598;
	setp.eq.s32 	%p3, %r3, 0;
	setp.eq.s32 	%p4, %r10, 0;
	or.pred  	%p5, %p3, %p4;
	or.pred  	%p6, %p5, %p2;
	setp.eq.s32 	%p7, %r1, 0;
	or.pred  	%p8, %p7, %p6;
	@%p8 bra 	$L__BB0_11;
	ld.param.f64 	%fd94, [_Z14calculateForcePA600_A600_dS1_S1_S1_dddddd_param_6];
	ld.param.f64 	%fd93, [_Z14calculateForcePA600_A600_dS1_S1_S1_dddddd_param_5];
	ld.param.f64 	%fd92, [_Z14calculateForcePA600_A600_dS1_S1_S1_dddddd_param_4];
	ld.param.u64 	%rd58, [_Z14calculateForcePA600_A600_dS1_S1_S1_dddddd_param_0];
	cvta.to.global.u64 	%rd21, %rd58;
	mul.wide.u32 	%rd22, %r3, 2880000;
	add.s64 	%rd23, %rd21, %rd22;
	mul.wide.u32 	%rd24, %r10, 4800;
	add.s64 	%rd25, %rd23, %rd24;
	mul.wide.u32 	%rd26, %r1, 8;
	add.s64 	%rd27, %rd25, %rd26;
	ld.global.f64 	%fd24, [%rd27+2880000];
	add.s32 	%r16, %r3, -1;
	mul.wide.u32 	%rd28, %r16, 2880000;
	add.s64 	%rd29, %rd21, %rd28;
	add.s64 	%rd30, %rd29, %rd24;
	add.s64 	%rd31, %rd30, %rd26;
	ld.global.f64 	%fd25, [%rd31];
	sub.f64 	%fd26, %fd24, %fd25;
	add.f64 	%fd27, %fd92, %fd92;
	div.rn.f64 	%fd1, %fd26, %fd27;
	ld.global.f64 	%fd28, [%rd27+4800];
	add.s32 	%r17, %r10, -1;
	mul.wide.u32 	%rd32, %r17, 4800;
	add.s64 	%rd33, %rd23, %rd32;
	add.s64 	%rd34, %rd33, %rd26;
	ld.global.f64 	%fd29, [%rd34];
	sub.f64 	%fd30, %fd28, %fd29;
	add.f64 	%fd31, %fd93, %fd93;
	div.rn.f64 	%fd32, %fd30, %fd31;
	ld.global.f64 	%fd33, [%rd27+8];
	add.s32 	%r18, %r1, -1;
	mul.wide.u32 	%rd35, %r18, 8;
	add.s64 	%rd36, %rd25, %rd35;
	ld.global.f64 	%fd34, [%rd36];
	sub.f64 	%fd35, %fd33, %fd34;
	add.f64 	%fd36, %fd94, %fd94;
	div.rn.f64 	%fd37, %fd35, %fd36;
	mul.f64 	%fd4, %fd1, %fd1;
	mul.f64 	%fd5, %fd32, %fd32;
	add.f64 	%fd6, %fd4, %fd5;
	mul.f64 	%fd7, %fd37, %fd37;
	setp.neu.f64 	%p9, %fd1, 0d0000000000000000;
	setp.neu.f64 	%p10, %fd32, 0d0000000000000000;
	or.pred  	%p11, %p9, %p10;
	setp.neu.f64 	%p12, %fd37, 0d0000000000000000;
	or.pred  	%p1, %p11, %p12;
	not.pred 	%p13, %p1;
	@%p13 bra 	$L__BB0_3;
	ld.param.f64 	%fd96, [_Z14calculateForcePA600_A600_dS1_S1_S1_dddddd_param_7];
	fma.rn.f64 	%fd38, %fd96, 0dC008000000000000, 0d3FF0000000000000;
	mul.f64 	%fd39, %fd96, 0d4010000000000000;
	div.rn.f64 	%fd40, %fd39, %fd38;
	mul.f64 	%fd41, %fd5, %fd5;
	fma.rn.f64 	%fd42, %fd4, %fd4, %fd41;
	fma.rn.f64 	%fd43, %fd7, %fd7, %fd42;
	add.f64 	%fd44, %fd6, %fd7;
	mul.f64 	%fd45, %fd44, %fd44;
	div.rn.f64 	%fd46, %fd43, %fd45;
	fma.rn.f64 	%fd47, %fd40, %fd46, 0d3FF0000000000000;
	mul.f64 	%fd99, %fd38, %fd47;
	bra.uni 	$L__BB0_4;
$L__BB0_3:
	ld.param.f64 	%fd95, [_Z14calculateForcePA600_A600_dS1_S1_S1_dddddd_param_7];
	fma.rn.f64 	%fd99, %fd95, 0dBFFAAAAAAAAAAAAB, 0d3FF0000000000000;
$L__BB0_4:
	ld.param.f64 	%fd98, [_Z14calculateForcePA600_A600_dS1_S1_S1_dddddd_param_8];
	ld.param.f64 	%fd97, [_Z14calculateForcePA600_A600_dS1_S1_S1_dddddd_param_7];
	mul.f64 	%fd49, %fd98, %fd99;
	mul.f64 	%fd11, %fd49, %fd49;
	add.f64 	%fd50, %fd6, %fd7;
	mul.f64 	%fd51, %fd50, %fd49;
	mul.f64 	%fd52, %fd98, 0d4030000000000000;
	mul.f64 	%fd53, %fd97, %fd52;
	mul.f64 	%fd12, %fd53, %fd51;
	mov.f64 	%fd100, 0d0000000000000000;
	@%p13 bra 	$L__BB0_6;
	mul.f64 	%fd54, %fd1, %fd4;
	add.f64 	%fd55, %fd5, %fd7;
	mul.f64 	%fd56, %fd54, %fd55;
	mul.f64 	%fd57, %fd7, %fd7;
	fma.rn.f64 	%fd58, %fd5, %fd5, %fd57;
	mul.f64 	%fd59, %fd1, %fd58;
	sub.f64 	%fd60, %fd56, %fd59;
	add.f64 	%fd62, %fd6, %fd7;
	mul.f64 	%fd63, %fd62, %fd62;
	div.rn.f64 	%fd100, %fd60, %fd63;
$L__BB0_6:
	ld.param.u64 	%rd59, [_Z14calculateForcePA600_A600_dS1_S1_S1_dddddd_param_1];
	setp.eq.f64 	%p15, %fd37, 0d0000000000000000;
	setp.eq.f64 	%p16, %fd32, 0d0000000000000000;
	setp.eq.f64 	%p17, %fd1, 0d0000000000000000;
	mul.f64 	%fd65, %fd12, %fd100;
	fma.rn.f64 	%fd66, %fd1, %fd11, %fd65;
	cvta.to.global.u64 	%rd37, %rd59;
	add.s64 	%rd39, %rd37, %rd22;
	add.s64 	%rd41, %rd39, %rd24;
	mul.wide.u32 	%rd42, %r1, 8;
	add.s64 	%rd43, %rd41, %rd42;
	st.global.f64 	[%rd43], %fd66;
	and.pred  	%p18, %p16, %p15;
	mov.f64 	%fd101, 0d0000000000000000;
	and.pred  	%p19, %p18, %p17;
	@%p19 bra 	$L__BB0_8;
	mul.f64 	%fd67, %fd32, %fd5;
	add.f64 	%fd68, %fd4, %fd7;
	mul.f64 	%fd69, %fd67, %fd68;
	mul.f64 	%fd70, %fd7, %fd7;
	fma.rn.f64 	%fd71, %fd4, %fd4, %fd70;
	mul.f64 	%fd72, %fd32, %fd71;
	sub.f64 	%fd73, %fd69, %fd72;
	add.f64 	%fd74, %fd5, %fd7;
	add.f64 	%fd75, %fd4, %fd74;
	mul.f64 	%fd76, %fd75, %fd75;
	div.rn.f64 	%fd101, %fd73, %fd76;
$L__BB0_8:
	ld.param.u64 	%rd60, [_Z14calculateForcePA600_A600_dS1_S1_S1_dddddd_param_2];
	setp.eq.f64 	%p20, %fd37, 0d0000000000000000;
	setp.eq.f64 	%p21, %fd32, 0d0000000000000000;
	setp.eq.f64 	%p22, %fd1, 0d0000000000000000;
	mul.f64 	%fd78, %fd12, %fd101;
	fma.rn.f64 	%fd79, %fd32, %fd11, %fd78;
	cvta.to.global.u64 	%rd44, %rd60;
	add.s64 	%rd46, %rd44, %rd22;
	mul.wide.u32 	%rd47, %r10, 4800;
	add.s64 	%rd48, %rd46, %rd47;
	add.s64 	%rd50, %rd48, %rd42;
	st.global.f64 	[%rd50], %fd79;
	and.pred  	%p23, %p20, %p22;
	mov.f64 	%fd102, 0d0000000000000000;
	and.pred  	%p24, %p23, %p21;
	@%p24 bra 	$L__BB0_10;
	mul.f64 	%fd80, %fd37, %fd7;
	mul.f64 	%fd82, %fd6, %fd80;
	mul.f64 	%fd83, %fd5, %fd5;
	fma.rn.f64 	%fd84, %fd4, %fd4, %fd83;
	mul.f64 	%fd85, %fd37, %fd84;
	sub.f64 	%fd86, %fd82, %fd85;
	add.f64 	%fd87, %fd4, %fd7;
	add.f64 	%fd88, %fd5, %fd87;
	mul.f64 	%fd89, %fd88, %fd88;
	div.rn.f64 	%fd102, %fd86, %fd89;
$L__BB0_10:
	ld.param.u64 	%rd61, [_Z14calculateForcePA600_A600_dS1_S1_S1_dddddd_param_3];
	mul.f64 	%fd90, %fd12, %fd102;
	fma.rn.f64 	%fd91, %fd37, %fd11, %fd90;
	cvta.to.global.u64 	%rd51, %rd61;
	add.s64 	%rd53, %rd51, %rd22;
	add.s64 	%rd55, %rd53, %rd47;
	mul.wide.u32 	%rd56, %r1, 8;
	add.s64 	%rd57, %rd55, %rd56;
	st.global.f64 	[%rd57], %fd91;
	bra.uni 	$L__BB0_12;
$L__BB0_11:
	mul.wide.u32 	%rd8, %r3, 2880000;
	add.s64 	%rd9, %rd3, %rd8;
	mul.wide.u32 	%rd10, %r10, 4800;
	add.s64 	%rd11, %rd9, %rd10;
	mul.wide.u32 	%rd12, %r1, 8;
	add.s64 	%rd13, %rd11, %rd12;
	mov.b64 	%rd14, 0;
	st.global.u64 	[%rd13], %rd14;
	add.s64 	%rd15, %rd2, %rd8;
	add.s64 	%rd16, %rd15, %rd10;
	add.s64 	%rd17, %rd16, %rd12;
	st.global.u64 	[%rd17], %rd14;
	add.s64 	%rd18, %rd1, %rd8;
	add.s64 	%rd19, %rd18, %rd10;
	add.s64 	%rd20, %rd19, %rd12;
	st.global.u64 	[%rd20], %rd14;
$L__BB0_12:
	ret;

}
	// .globl	_Z9allenCahnPA600_A600_dS1_S1_S1_S1_S1_dddddddd
.visible .entry _Z9allenCahnPA600_A600_dS1_S1_S1_S1_S1_dddddddd(
	.param .u64 .ptr .align 1 _Z9allenCahnPA600_A600_dS1_S1_S1_S1_S1_dddddddd_param_0,
	.param .u64 .ptr .align 1 _Z9allenCahnPA600_A600_dS1_S1_S1_S1_S1_dddddddd_param_1,
	.param .u64 .ptr .align 1 _Z9allenCahnPA600_A600_dS1_S1_S1_S1_S1_dddddddd_param_2,
	.param .u64 .ptr .align 1 _Z9allenCahnPA600_A600_dS1_S1_S1_S1_S1_dddddddd_param_3,
	.param .u64 .ptr .align 1 _Z9allenCahnPA600_A600_dS1_S1_S1_S1_S1_dddddddd_param_4,
	.param .u64 .ptr .align 1 _Z9allenCahnPA600_A600_dS1_S1_S1_S1_S1_dddddddd_param_5,
	.param .f64 _Z9allenCahnPA600_A600_dS1_S1_S1_S1_S1_dddddddd_param_6,
	.param .f64 _Z9allenCahnPA600_A600_dS1_S1_S1_S1_S1_dddddddd_param_7,
	.param .f64 _Z9allenCahnPA600_A600_dS1_S1_S1_S1_S1_dddddddd_param_8,
	.param .f64 _Z9allenCahnPA600_A600_dS1_S1_S1_S1_S1_dddddddd_param_9,
	.param .f64 _Z9allenCahnPA600_A600_dS1_S1_S1_S1_S1_dddddddd_param_10,
	.param .f64 _Z9allenCahnPA600_A600_dS1_S1_S1_S1_S1_dddddddd_param_11,
	.param .f64 _Z9allenCahnPA600_A600_dS1_S1_S1_S1_S1_dddddddd_param_12,
	.param .f64 _Z9allenCahnPA600_A600_dS1_S1_S1_S1_S1_dddddddd_param_13
)
{
	.reg .pred 	%p<13>;
	.reg .b32 	%r<19>;
	.reg .b64 	%rd<56>;
	.reg .b64 	%fd<72>;

	ld.param.u64 	%rd2, [_Z9allenCahnPA600_A600_dS1_S1_S1_S1_S1_dddddddd_param_1];
	ld.param.u64 	%rd3, [_Z9allenCahnPA600_A600_dS1_S1_S1_S1_S1_dddddddd_param_2];
	ld.param.u64 	%rd4, [_Z9allenCahnPA600_A600_dS1_S1_S1_S1_S1_dddddddd_param_3];
	ld.param.u64 	%rd5, [_Z9allenCahnPA600_A600_dS1_S1_S1_S1_S1_dddddddd_param_4];
	ld.param.u64 	%rd6, [_Z9allenCahnPA600_A600_dS1_S1_S1_S1_S1_dddddddd_param_5];
	ld.param.f64 	%fd11, [_Z9allenCahnPA600_A600_dS1_S1_S1_S1_S1_dddddddd_param_6];
	ld.param.f64 	%fd12, [_Z9allenCahnPA600_A600_dS1_S1_S1_S1_S1_dddddddd_param_8];
	ld.param.f64 	%fd13, [_Z9allenCahnPA600_A600_dS1_S1_S1_S1_S1_dddddddd_param_9];
	ld.param.f64 	%fd14, [_Z9allenCahnPA600_A600_dS1_S1_S1_S1_S1_dddddddd_param_10];
	ld.param.f64 	%fd15, [_Z9allenCahnPA600_A600_dS1_S1_S1_S1_S1_dddddddd_param_11];
	ld.param.f64 	%fd16, [_Z9allenCahnPA600_A600_dS1_S1_S1_S1_S1_dddddddd_param_12];
	ld.param.f64 	%fd17, [_Z9allenCahnPA600_A600_dS1_S1_S1_S1_S1_dddddddd_param_13];
	mov.u32 	%r7, %ctaid.x;
	mov.u32 	%r8, %ntid.x;
	mov.u32 	%r9, %tid.x;
	mad.lo.s32 	%r1, %r7, %r8, %r9;
	mov.u32 	%r10, %ctaid.y;
	mov.u32 	%r11, %ntid.y;
	mov.u32 	%r12, %tid.y;
	mad.lo.s32 	%r13, %r10, %r11, %r12;
	mov.u32 	%r14, %ctaid.z;
	mov.u32 	%r15, %ntid.z;
	mov.u32 	%r16, %tid.z;
	mad.lo.s32 	%r3, %r14, %r15, %r16;
	max.u32 	%r17, %r3, %r13;
	max.u32 	%r18, %r1, %r17;
	setp.gt.u32 	%p1, %r18, 598;
	setp.eq.s32 	%p2, %r3, 0;
	setp.eq.s32 	%p3, %r13, 0;
	or.pred  	%p4, %p2, %p3;
	or.pred  	%p5, %p4, %p1;
	setp.eq.s32 	%p6, %r1, 0;
	or.pred  	%p7, %p6, %p5;
	@%p7 bra 	$L__BB1_5;
	cvta.to.global.u64 	%rd7, %rd2;
	mul.wide.u32 	%rd8, %r3, 2880000;
	add.s64 	%rd9, %rd7, %rd8;
	mul.wide.u32 	%rd10, %r13, 4800;
	add.s64 	%rd11, %rd9, %rd10;
	mul.wide.u32 	%rd12, %r1, 8;
	add.s64 	%rd13, %rd11, %rd12;
	ld.global.f64 	%fd18, [%rd13+2880000];
	add.s32 	%r4, %r3, -1;
	mul.wide.u32 	%rd14, %r4, 2880000;
	add.s64 	%rd15, %rd7, %rd14;
	add.s64 	%rd16, %rd15, %rd10;
	add.s64 	%rd17, %rd16, %rd12;
	ld.global.f64 	%fd19, [%rd17];
	sub.f64 	%fd20, %fd18, %fd19;
	add.f64 	%fd1, %fd15, %fd15;
	div.rn.f64 	%fd2, %fd20, %fd1;
	ld.global.f64 	%fd21, [%rd13+4800];
	add.s32 	%r5, %r13, -1;
	mul.wide.u32 	%rd18, %r5, 4800;
	add.s64 	%rd19, %rd9, %rd18;
	add.s64 	%rd20, %rd19, %rd12;
	ld.global.f64 	%fd22, [%rd20];
	sub.f64 	%fd23, %fd21, %fd22;
	add.f64 	%fd3, %fd16, %fd16;
	div.rn.f64 	%fd24, %fd23, %fd3;
	ld.global.f64 	%fd25, [%rd13+8];
	add.s32 	%r6, %r1, -1;
	mul.wide.u32 	%rd21, %r6, 8;
	add.s64 	%rd22, %rd11, %rd21;
	ld.global.f64 	%fd26, [%rd22];
	sub.f64 	%fd27, %fd25, %fd26;
	add.f64 	%fd5, %fd17, %fd17;
	div.rn.f64 	%fd28, %fd27, %fd5;
	ld.global.f64 	%fd7, [%rd13];
	setp.eq.f64 	%p8, %fd2, 0d0000000000000000;
	setp.eq.f64 	%p9, %fd24, 0d0000000000000000;
	and.pred  	%p10, %p8, %p9;
	setp.eq.f64 	%p11, %fd28, 0d0000000000000000;
	and.pred  	%p12, %p10, %p11;
	@%p12 bra 	$L__BB1_3;
	fma.rn.f64 	%fd29, %fd11, 0dC008000000000000, 0d3FF0000000000000;
	mul.f64 	%fd30, %fd11, 0d4010000000000000;
	div.rn.f64 	%fd31, %fd30, %fd29;
	mul.f64 	%fd32, %fd2, %fd2;
	mul.f64 	%fd33, %fd24, %fd24;
	mul.f64 	%fd34, %fd33, %fd33;
	fma.rn.f64 	%fd35, %fd32, %fd32, %fd34;
	mul.f64 	%fd36, %fd28, %fd28;
	fma.rn.f64 	%fd37, %fd36, %fd36, %fd35;
	add.f64 	%fd38, %fd32, %fd33;
	add.f64 	%fd39, %fd38, %fd36;
	mul.f64 	%fd40, %fd39, %fd39;
	div.rn.f64 	%fd41, %fd37, %fd40;
	fma.rn.f64 	%fd42, %fd31, %fd41, 0d3FF0000000000000;
	mul.f64 	%fd71, %fd29, %fd42;
	bra.uni 	$L__BB1_4;
$L__BB1_3:
	fma.rn.f64 	%fd71, %fd11, 0dBFFAAAAAAAAAAAAB, 0d3FF0000000000000;
$L__BB1_4:
	ld.param.u64 	%rd55, [_Z9allenCahnPA600_A600_dS1_S1_S1_S1_S1_dddddddd_param_0];
	cvta.to.global.u64 	%rd23, %rd4;
	mul.f64 	%fd43, %fd71, %fd71;
	mul.f64 	%fd44, %fd12, %fd43;
	div.rn.f64 	%fd45, %fd14, %fd44;
	mul.wide.u32 	%rd24, %r3, 2880000;
	add.s64 	%rd25, %rd23, %rd24;
	mul.wide.u32 	%rd26, %r13, 4800;
	add.s64 	%rd27, %rd25, %rd26;
	mul.wide.u32 	%rd28, %r1, 8;
	add.s64 	%rd29, %rd27, %rd28;
	ld.global.f64 	%fd46, [%rd29+2880000];
	mul.wide.u32 	%rd30, %r4, 2880000;
	add.s64 	%rd31, %rd23, %rd30;
	add.s64 	%rd32, %rd31, %rd26;
	add.s64 	%rd33, %rd32, %rd28;
	ld.global.f64 	%fd47, [%rd33];
	sub.f64 	%fd48, %fd46, %fd47;
	div.rn.f64 	%fd49, %fd48, %fd1;
	cvta.to.global.u64 	%rd34, %rd5;
	add.s64 	%rd35, %rd34, %rd24;
	add.s64 	%rd36, %rd35, %rd26;
	add.s64 	%rd37, %rd36, %rd28;
	ld.global.f64 	%fd50, [%rd37+4800];
	mul.wide.u32 	%rd38, %r5, 4800;
	add.s64 	%rd39, %rd35, %rd38;
	add.s64 	%rd40, %rd39, %rd28;
	ld.global.f64 	%fd51, [%rd40];
	sub.f64 	%fd52, %fd50, %fd51;
	div.rn.f64 	%fd53, %fd52, %fd3;
	add.f64 	%fd54, %fd49, %fd53;
	cvta.to.global.u64 	%rd41, %rd6;
	add.s64 	%rd42, %rd41, %rd24;
	add.s64 	%rd43, %rd42, %rd26;
	add.s64 	%rd44, %rd43, %rd28;
	ld.global.f64 	%fd55, [%rd44+8];
	mul.wide.u32 	%rd45, %r6, 8;
	add.s64 	%rd46, %rd43, %rd45;
	ld.global.f64 	%fd56, [%rd46];
	sub.f64 	%fd57, %fd55, %fd56;
	div.rn.f64 	%fd58, %fd57, %fd5;
	add.f64 	%fd59, %fd54, %fd58;
	cvta.to.global.u64 	%rd47, %rd3;
	add.s64 	%rd48, %rd47, %rd24;
	add.s64 	%rd49, %rd48, %rd26;
	add.s64 	%rd50, %rd49, %rd28;
	ld.global.f64 	%fd60, [%rd50];
	mul.f64 	%fd61, %fd7, %fd7;
	mov.f64 	%fd62, 0d3FF0000000000000;
	sub.f64 	%fd63, %fd62, %fd61;
	mul.f64 	%fd64, %fd13, %fd60;
	mul.f64 	%fd65, %fd64, %fd63;
	mul.f64 	%fd66, %fd63, %fd65;
	mul.f64 	%fd67, %fd7, %fd63;
	sub.f64 	%fd68, %fd66, %fd67;
	sub.f64 	%fd69, %fd59, %fd68;
	fma.rn.f64 	%fd70, %fd45, %fd69, %fd7;
	cvta.to.global.u64 	%rd51, %rd55;
	add.s64 	%rd52, %rd51, %rd24;
	add.s64 	%rd53, %rd52, %rd26;
	add.s64 	%rd54, %rd53, %rd28;
	st.global.f64 	[%rd54], %fd70;
$L__BB1_5:
	ret;

}
	// .globl	_Z21boundaryConditionsPhiPA600_A600_d
.visible .entry _Z21boundaryConditionsPhiPA600_A600_d(
	.param .u64 .ptr .align 1 _Z21boundaryConditionsPhiPA600_A600_d_param_0
)
{
	.reg .pred 	%p<7>;
	.reg .b32 	%r<13>;
	.reg .b64 	%rd<33>;

	ld.param.u64 	%rd2, [_Z21boundaryConditionsPhiPA600_A600_d_param_0];
	cvta.to.global.u64 	%rd1, %rd2;
	mov.u32 	%r4, %ctaid.x;
	mov.u32 	%r5, %ntid.x;
	mov.u32 	%r6, %tid.x;
	mad.lo.s32 	%r1, %r4, %r5, %r6;
	mov.u32 	%r7, %ctaid.y;
	mov.u32 	%r8, %ntid.y;
	mov.u32 	%r9, %tid.y;
	mad.lo.s32 	%r2, %r7, %r8, %r9;
	mov.u32 	%r10, %ctaid.z;
	mov.u32 	%r11, %ntid.z;
	mov.u32 	%r12, %tid.z;
	mad.lo.s32 	%r3, %r10, %r11, %r12;
	setp.eq.s32 	%p1, %r3, 599;
	@%p1 bra 	$L__BB2_3;
	setp.ne.s32 	%p2, %r3, 0;
	@%p2 bra 	$L__BB2_4;
	mul.wide.u32 	%rd8, %r2, 4800;
	add.s64 	%rd9, %rd1, %rd8;
	mul.wide.u32 	%rd10, %r1, 8;
	add.s64 	%rd11, %rd9, %rd10;
	mov.b64 	%rd12, -4616189618054758400;
	st.global.u64 	[%rd11], %rd12;
	bra.uni 	$L__BB2_12;
$L__BB2_3:
	mul.wide.u32 	%rd3, %r2, 4800;
	add.s64 	%rd4, %rd1, %rd3;
	mul.wide.u32 	%rd5, %r1, 8;
	add.s64 	%rd6, %rd4, %rd5;
	mov.b64 	%rd7, -4616189618054758400;
	st.global.u64 	[%rd6+1725120000], %rd7;
	bra.uni 	$L__BB2_12;
$L__BB2_4:
	setp.eq.s32 	%p3, %r2, 599;
	@%p3 bra 	$L__BB2_7;
	setp.ne.s32 	%p4, %r2, 0;
	@%p4 bra 	$L__BB2_8;
	mul.wide.u32 	%rd18, %r3, 2880000;
	add.s64 	%rd19, %rd1, %rd18;
	mul.wide.u32 	%rd20, %r1, 8;
	add.s64 	%rd21, %rd19, %rd20;
	mov.b64 	%rd22, -4616189618054758400;
	st.global.u64 	[%rd21], %rd22;
	bra.uni 	$L__BB2_12;
$L__BB2_7:
	mul.wide.u32 	%rd13, %r3, 2880000;
	add.s64 	%rd14, %rd1, %rd13;
	mul.wide.u32 	%rd15, %r1, 8;
	add.s64 	%rd16, %rd14, %rd15;
	mov.b64 	%rd17, -4616189618054758400;
	st.global.u64 	[%rd16+2875200], %rd17;
	bra.uni 	$L__BB2_12;
$L__BB2_8:
	setp.eq.s32 	%p5, %r1, 599;
	@%p5 bra 	$L__BB2_11;
	setp.ne.s32 	%p6, %r1, 0;
	@%p6 bra 	$L__BB2_12;
	mul.wide.u32 	%rd28, %r3, 2880000;
	add.s64 	%rd29, %rd1, %rd28;
	mul.wide.u32 	%rd30, %r2, 4800;
	add.s64 	%rd31, %rd29, %rd30;
	mov.b64 	%rd32, -4616189618054758400;
	st.global.u64 	[%rd31], %rd32;
	bra.uni 	$L__BB2_12;
$L__BB2_11:
	mul.wide.u32 	%rd23, %r3, 2880000;
	add.s64 	%rd24, %rd1, %rd23;
	mul.wide.u32 	%rd25, %r2, 4800;
	add.s64 	%rd26, %rd24, %rd25;
	mov.b64 	%rd27, -4616189618054758400;
	st.global.u64 	[%rd26+4792], %rd27;
$L__BB2_12:
	ret;

}
	// .globl	_Z15thermalEquationPA600_A600_dS1_S1_S1_ddddd
.visible .entry _Z15thermalEquationPA600_A600_dS1_S1_S1_ddddd(
	.param .u64 .ptr .align 1 _Z15thermalEquationPA600_A600_dS1_S1_S1_ddddd_param_0,
	.param .u64 .ptr .align 1 _Z15thermalEquationPA600_A600_dS1_S1_S1_ddddd_param_1,
	.param .u64 .ptr .align 1 _Z15thermalEquationPA600_A600_dS1_S1_S1_ddddd_param_2,
	.param .u64 .ptr .align 1 _Z15thermalEquationPA600_A600_dS1_S1_S1_ddddd_param_3,
	.param .f64 _Z15thermalEquationPA600_A600_dS1_S1_S1_ddddd_param_4,
	.param .f64 _Z15thermalEquationPA600_A600_dS1_S1_S1_ddddd_param_5,
	.param .f64 _Z15thermalEquationPA600_A600_dS1_S1_S1_ddddd_param_6,
	.param .f64 _Z15thermalEquationPA600_A600_dS1_S1_S1_ddddd_param_7,
	.param .f64 _Z15thermalEquationPA600_A600_dS1_S1_S1_ddddd_param_8
)
{
	.reg .pred 	%p<8>;
	.reg .b32 	%r<19>;
	.reg .b64 	%rd<35>;
	.reg .b64 	%fd<36>;

	ld.param.u64 	%rd2, [_Z15thermalEquationPA600_A600_dS1_S1_S1_ddddd_param_1];
	ld.param.u64 	%rd4, [_Z15thermalEquationPA600_A600_dS1_S1_S1_ddddd_param_3];
	ld.param.f64 	%fd1, [_Z15thermalEquationPA600_A600_dS1_S1_S1_ddddd_param_4];
	ld.param.f64 	%fd4, [_Z15thermalEquationPA600_A600_dS1_S1_S1_ddddd_param_7];
	ld.param.f64 	%fd5, [_Z15thermalEquationPA600_A600_dS1_S1_S1_ddddd_param_8];
	mov.u32 	%r4, %ctaid.x;
	mov.u32 	%r5, %ntid.x;
	mov.u32 	%r6, %tid.x;
	mad.lo.s32 	%r1, %r4, %r5, %r6;
	mov.u32 	%r7, %ctaid.y;
	mov.u32 	%r8, %ntid.y;
	mov.u32 	%r9, %tid.y;
	mad.lo.s32 	%r10, %r7, %r8, %r9;
	mov.u32 	%r11, %ctaid.z;
	mov.u32 	%r12, %ntid.z;
	mov.u32 	%r13, %tid.z;
	mad.lo.s32 	%r3, %r11, %r12, %r13;
	max.u32 	%r14, %r3, %r10;
	max.u32 	%r15, %r1, %r14;
	setp.gt.u32 	%p1, %r15, 598;
	setp.eq.s32 	%p2, %r3, 0;
	setp.eq.s32 	%p3, %r10, 0;
	or.pred  	%p4, %p2, %p3;
	or.pred  	%p5, %p4, %p1;
	setp.eq.s32 	%p6, %r1, 0;
	or.pred  	%p7, %p6, %p5;
	@%p7 bra 	$L__BB3_2;
	ld.param.f64 	%fd35, [_Z15thermalEquationPA600_A600_dS1_S1_S1_ddddd_param_6];
	ld.param.f64 	%fd34, [_Z15thermalEquationPA600_A600_dS1_S1_S1_ddddd_param_5];
	ld.param.u64 	%rd34, [_Z15thermalEquationPA600_A600_dS1_S1_S1_ddddd_param_2];
	ld.param.u64 	%rd33, [_Z15thermalEquationPA600_A600_dS1_S1_S1_ddddd_param_0];
	cvta.to.global.u64 	%rd5, %rd2;
	cvta.to.global.u64 	%rd6, %rd34;
	cvta.to.global.u64 	%rd7, %rd4;
	cvta.to.global.u64 	%rd8, %rd33;
	mul.wide.u32 	%rd9, %r3, 2880000;
	add.s64 	%rd10, %rd5, %rd9;
	mul.wide.u32 	%rd11, %r10, 4800;
	add.s64 	%rd12, %rd10, %rd11;
	mul.wide.u32 	%rd13, %r1, 8;
	add.s64 	%rd14, %rd12, %rd13;
	ld.global.f64 	%fd6, [%rd14];
	add.s64 	%rd15, %rd6, %rd9;
	add.s64 	%rd16, %rd15, %rd11;
	add.s64 	%rd17, %rd16, %rd13;
	ld.global.f64 	%fd7, [%rd17];
	add.s64 	%rd18, %rd7, %rd9;
	add.s64 	%rd19, %rd18, %rd11;
	add.s64 	%rd20, %rd19, %rd13;
	ld.global.f64 	%fd8, [%rd20];
	sub.f64 	%fd9, %fd7, %fd8;
	fma.rn.f64 	%fd10, %fd9, 0d3FE0000000000000, %fd6;
	mul.f64 	%fd11, %fd1, %fd34;
	ld.global.f64 	%fd12, [%rd14+2880000];
	add.s32 	%r16, %r3, -1;
	mul.wide.u32 	%rd21, %r16, 2880000;
	add.s64 	%rd22, %rd5, %rd21;
	add.s64 	%rd23, %rd22, %rd11;
	add.s64 	%rd24, %rd23, %rd13;
	ld.global.f64 	%fd13, [%rd24];
	add.f64 	%fd14, %fd12, %fd13;
	add.f64 	%fd15, %fd6, %fd6;
	sub.f64 	%fd16, %fd14, %fd15;
	mul.f64 	%fd17, %fd35, %fd35;
	div.rn.f64 	%fd18, %fd16, %fd17;
	ld.global.f64 	%fd19, [%rd14+4800];
	add.s32 	%r17, %r10, -1;
	mul.wide.u32 	%rd25, %r17, 4800;
	add.s64 	%rd26, %rd10, %rd25;
	add.s64 	%rd27, %rd26, %rd13;
	ld.global.f64 	%fd20, [%rd27];
	add.f64 	%fd21, %fd19, %fd20;
	sub.f64 	%fd22, %fd21, %fd15;
	mul.f64 	%fd23, %fd4, %fd4;
	div.rn.f64 	%fd24, %fd22, %fd23;
	ld.global.f64 	%fd25, [%rd14+8];
	add.s32 	%r18, %r1, -1;
	mul.wide.u32 	%rd28, %r18, 8;
	add.s64 	%rd29, %rd12, %rd28;
	ld.global.f64 	%fd26, [%rd29];
	add.f64 	%fd27, %fd25, %fd26;
	sub.f64 	%fd28, %fd27, %fd15;
	mul.f64 	%fd29, %fd5, %fd5;
	div.rn.f64 	%fd30, %fd28, %fd29;
	add.f64 	%fd31, %fd18, %fd24;
	add.f64 	%fd32, %fd31, %fd30;
	fma.rn.f64 	%fd33, %fd11, %fd32, %fd10;
	add.s64 	%rd30, %rd8, %rd9;
	add.s64 	%rd31, %rd30, %rd11;
	add.s64 	%rd32, %rd31, %rd13;
	st.global.f64 	[%rd32], %fd33;
$L__BB3_2:
	ret;

}
	// .globl	_Z19boundaryConditionsUPA600_A600_dd
.visible .entry _Z19boundaryConditionsUPA600_A600_dd(
	.param .u64 .ptr .align 1 _Z19boundaryConditionsUPA600_A600_dd_param_0,
	.param .f64 _Z19boundaryConditionsUPA600_A600_dd_param_1
)
{
	.reg .pred 	%p<7>;
	.reg .b32 	%r<13>;
	.reg .b64 	%rd<27>;
	.reg .b64 	%fd<8>;

	ld.param.u64 	%rd2, [_Z19boundaryConditionsUPA600_A600_dd_param_0];
	ld.param.f64 	%fd1, [_Z19boundaryConditionsUPA600_A600_dd_param_1];
	cvta.to.global.u64 	%rd1, %rd2;
	mov.u32 	%r4, %ctaid.x;
	mov.u32 	%r5, %ntid.x;
	mov.u32 	%r6, %tid.x;
	mad.lo.s32 	%r1, %r4, %r5, %r6;
	mov.u32 	%r7, %ctaid.y;
	mov.u32 	%r8, %ntid.y;
	mov.u32 	%r9, %tid.y;
	mad.lo.s32 	%r2, %r7, %r8, %r9;
	mov.u32 	%r10, %ctaid.z;
	mov.u32 	%r11, %ntid.z;
	mov.u32 	%r12, %tid.z;
	mad.lo.s32 	%r3, %r10, %r11, %r12;
	setp.eq.s32 	%p1, %r3, 599;
	@%p1 bra 	$L__BB4_3;
	setp.ne.s32 	%p2, %r3, 0;
	@%p2 bra 	$L__BB4_4;
	neg.f64 	%fd3, %fd1;
	mul.wide.u32 	%rd7, %r2, 4800;
	add.s64 	%rd8, %rd1, %rd7;
	mul.wide.u32 	%rd9, %r1, 8;
	add.s64 	%rd10, %rd8, %rd9;
	st.global.f64 	[%rd10], %fd3;
	bra.uni 	$L__BB4_12;
$L__BB4_3:
	neg.f64 	%fd2, %fd1;
	mul.wide.u32 	%rd3, %r2, 4800;
	add.s64 	%rd4, %rd1, %rd3;
	mul.wide.u32 	%rd5, %r1, 8;
	add.s64 	%rd6, %rd4, %rd5;
	st.global.f64 	[%rd6+1725120000], %fd2;
	bra.uni 	$L__BB4_12;
$L__BB4_4:
	setp.eq.s32 	%p3, %r2, 599;
	@%p3 bra 	$L__BB4_7;
	setp.ne.s32 	%p4, %r2, 0;
	@%p4 bra 	$L__BB4_8;
	neg.f64 	%fd5, %fd1;
	mul.wide.u32 	%rd15, %r3, 2880000;
	add.s64 	%rd16, %rd1, %rd15;
	mul.wide.u32 	%rd17, %r1, 8;
	add.s64 	%rd18, %rd16, %rd17;
	st.global.f64 	[%rd18], %fd5;
	bra.uni 	$L__BB4_12;
$L__BB4_7:
	neg.f64 	%fd4, %fd1;
	mul.wide.u32 	%rd11, %r3, 2880000;
	add.s64 	%rd12, %rd1, %rd11;
	mul.wide.u32 	%rd13, %r1, 8;
	add.s64 	%rd14, %rd12, %rd13;
	st.global.f64 	[%rd14+2875200], %fd4;
	bra.uni 	$L__BB4_12;
$L__BB4_8:
	setp.eq.s32 	%p5, %r1, 599;
	@%p5 bra 	$L__BB4_11;
	setp.ne.s32 	%p6, %r1, 0;
	@%p6 bra 	$L__BB4_12;
	neg.f64 	%fd7, %fd1;
	mul.wide.u32 	%rd23, %r3, 2880000;
	add.s64 	%rd24, %rd1, %rd23;
	mul.wide.u32 	%rd25, %r2, 4800;
	add.s64 	%rd26, %rd24, %rd25;
	st.global.f64 	[%rd26], %fd7;
	bra.uni 	$L__BB4_12;
$L__BB4_11:
	neg.f64 	%fd6, %fd1;
	mul.wide.u32 	%rd19, %r3, 2880000;
	add.s64 	%rd20, %rd1, %rd19;
	mul.wide.u32 	%rd21, %r2, 4800;
	add.s64 	%rd22, %rd20, %rd21;
	st.global.f64 	[%rd22+4792], %fd6;
$L__BB4_12:
	ret;

}
	// .globl	_Z8swapGridPA600_A600_dS1_
.visible .entry _Z8swapGridPA600_A600_dS1_(
	.param .u64 .ptr .align 1 _Z8swapGridPA600_A600_dS1__param_0,
	.param .u64 .ptr .align 1 _Z8swapGridPA600_A600_dS1__param_1
)
{
	.reg .pred 	%p<2>;
	.reg .b32 	%r<16>;
	.reg .b64 	%rd<14>;
	.reg .b64 	%fd<3>;

	ld.param.u64 	%rd1, [_Z8swapGridPA600_A600_dS1__param_0];
	ld.param.u64 	%rd2, [_Z8swapGridPA600_A600_dS1__param_1];
	mov.u32 	%r4, %ctaid.x;
	mov.u32 	%r5, %ntid.x;
	mov.u32 	%r6, %tid.x;
	mad.lo.s32 	%r1, %r4, %r5, %r6;
	mov.u32 	%r7, %ctaid.y;
	mov.u32 	%r8, %ntid.y;
	mov.u32 	%r9, %tid.y;
	mad.lo.s32 	%r10, %r7, %r8, %r9;
	mov.u32 	%r11, %ctaid.z;
	mov.u32 	%r12, %ntid.z;
	mov.u32 	%r13, %tid.z;
	mad.lo.s32 	%r3, %r11, %r12, %r13;
	max.u32 	%r14, %r3, %r10;
	max.u32 	%r15, %r1, %r14;
	setp.gt.u32 	%p1, %r15, 599;
	@%p1 bra 	$L__BB5_2;
	cvta.to.global.u64 	%rd3, %rd1;
	cvta.to.global.u64 	%rd4, %rd2;
	mul.wide.u32 	%rd5, %r3, 2880000;
	add.s64 	%rd6, %rd3, %rd5;
	mul.wide.u32 	%rd7, %r10, 4800;
	add.s64 	%rd8, %rd6, %rd7;
	mul.wide.u32 	%rd9, %r1, 8;
	add.s64 	%rd10, %rd8, %rd9;
	ld.global.f64 	%fd1, [%rd10];
	add.s64 	%rd11, %rd4, %rd5;
	add.s64 	%rd12, %rd11, %rd7;
	add.s64 	%rd13, %rd12, %rd9;
	ld.global.f64 	%fd2, [%rd13];
	st.global.f64 	[%rd10], %fd2;
	st.global.f64 	[%rd13], %fd1;
$L__BB5_2:
	ret;

}


// ===== COMPILED SASS (sm_100) =====

	.target	sm_100

	.elftype	@"ET_EXEC"


//--------------------- .note.nv.tkinfo           --------------------------
	.section	.note.nv.tkinfo,"",@"SHT_NOTE"
	.sectionflags	@"SHF_NOTE_NV_TKINFO"
	.tkinfo
        /*0018*/ 	.word	0x00000002
        /*0030*/ 	.string	""
        /*0030*/ 	.string	"ptxas"
        /*0030*/ 	.string	"Cuda compilation tools, release 13.0, V13.0.88"
        /*0030*/ 	.string	"Build cuda_13.0.r13.0/compiler.36424714_0"
        /*0030*/ 	.string	"-arch sm_100 -m 64 "



//--------------------- .note.nv.cuinfo           --------------------------
	.section	.note.nv.cuinfo,"",@"SHT_NOTE"
	.sectionflags	@"SHF_NOTE_NV_CUINFO"
        /*0018*/ 	.short	0x0002
        /*001a*/ 	.short	0x0064
        /*001c*/ 	.short	0x0082
	.zero		2


//--------------------- .nv.info                  --------------------------
	.section	.nv.info,"",@"SHT_CUDA_INFO"
	.align	4


	//----- nvinfo : EIATTR_REGCOUNT
	.align		4
        /*0000*/ 	.byte	0x04, 0x2f
        /*0002*/ 	.short	(.L_1 - .L_0)
	.align		4
.L_0:
        /*0004*/ 	.word	index@(_Z14calculateForcePA600_A600_dS1_S1_S1_dddddd)
        /*0008*/ 	.word	0x0000002c


	//----- nvinfo : EIATTR_FRAME_SIZE
	.align		4
.L_1:
        /*000c*/ 	.byte	0x04, 0x11
        /*000e*/ 	.short	(.L_3 - .L_2)
	.align		4
.L_2:
        /*0010*/ 	.word	index@($__internal_2_$__cuda_sm20_div_rn_f64_full)
        /*0014*/ 	.word	0x00000000


	//----- nvinfo : EIATTR_FRAME_SIZE
	.align		4
.L_3:
        /*0018*/ 	.byte	0x04, 0x11
        /*001a*/ 	.short	(.L_5 - .L_4)
	.align		4
.L_4:
        /*001c*/ 	.word	index@(_Z14calculateForcePA600_A600_dS1_S1_S1_dddddd)
        /*0020*/ 	.word	0x00000000


	//----- nvinfo : EIATTR_REGCOUNT
	.align		4
.L_5:
        /*0024*/ 	.byte	0x04, 0x2f
        /*0026*/ 	.short	(.L_7 - .L_6)
	.align		4
.L_6:
        /*0028*/ 	.word	index@(_Z9allenCahnPA600_A600_dS1_S1_S1_S1_S1_dddddddd)
        /*002c*/ 	.word	0x00000028


	//----- nvinfo : EIATTR_FRAME_SIZE
	.align		4
.L_7:
        /*0030*/ 	.byte	0x04, 0x11
        /*0032*/ 	.short	(.L_9 - .L_8)
	.align		4
.L_8:
        /*0034*/ 	.word	index@($__internal_1_$__cuda_sm20_div_rn_f64_full)
        /*0038*/ 	.word	0x00000000


	//----- nvinfo : EIATTR_FRAME_SIZE
	.align		4
.L_9:
        /*003c*/ 	.byte	0x04, 0x11
        /*003e*/ 	.short	(.L_11 - .L_10)
	.align		4
.L_10:
        /*0040*/ 	.word	index@(_Z9allenCahnPA600_A600_dS1_S1_S1_S1_S1_dddddddd)
        /*0044*/ 	.word	0x00000000


	//----- nvinfo : EIATTR_REGCOUNT
	.align		4
.L_11:
        /*0048*/ 	.byte	0x04, 0x2f
        /*004a*/ 	.short	(.L_13 - .L_12)
	.align		4
.L_12:
        /*004c*/ 	.word	index@(_Z21boundaryConditionsPhiPA600_A600_d)
        /*0050*/ 	.word	0x0000000c


	//----- nvinfo : EIATTR_FRAME_SIZE
	.align		4
.L_13:
        /*0054*/ 	.byte	0x04, 0x11
        /*0056*/ 	.short	(.L_15 - .L_14)
	.align		4
.L_14:
        /*0058*/ 	.word	index@(_Z21boundaryConditionsPhiPA600_A600_d)
        /*005c*/ 	.word	0x00000000


	//----- nvinfo : EIATTR_REGCOUNT
	.align		4
.L_15:
        /*0060*/ 	.byte	0x04, 0x2f
        /*0062*/ 	.short	(.L_17 - .L_16)
	.align		4
.L_16:
        /*0064*/ 	.word	index@(_Z15thermalEquationPA600_A600_dS1_S1_S1_ddddd)
        /*0068*/ 	.word	0x00000026


	//----- nvinfo : EIATTR_FRAME_SIZE
	.align		4
.L_17:
        /*006c*/ 	.byte	0x04, 0x11
        /*006e*/ 	.short	(.L_19 - .L_18)
	.align		4
.L_18:
        /*0070*/ 	.word	index@($__internal_0_$__cuda_sm20_div_rn_f64_full)
        /*0074*/ 	.word	0x00000000


	//----- nvinfo : EIATTR_FRAME_SIZE
	.align		4
.L_19:
        /*0078*/ 	.byte	0x04, 0x11
        /*007a*/ 	.short	(.L_21 - .L_20)
	.align		4
.L_20:
        /*007c*/ 	.word	index@(_Z15thermalEquationPA600_A600_dS1_S1_S1_ddddd)
        /*0080*/ 	.word	0x00000000


	//----- nvinfo : EIATTR_REGCOUNT
	.align		4
.L_21:
        /*0084*/ 	.byte	0x04, 0x2f
        /*0086*/ 	.short	(.L_23 - .L_22)
	.align		4
.L_22:
        /*0088*/ 	.word	index@(_Z19boundaryConditionsUPA600_A600_dd)
        /*008c*/ 	.word	0x0000000a


	//----- nvinfo : EIATTR_FRAME_SIZE
	.align		4
.L_23:
        /*0090*/ 	.byte	0x04, 0x11
        /*0092*/ 	.short	(.L_25 - .L_24)
	.align		4
.L_24:
        /*0094*/ 	.word	index@(_Z19boundaryConditionsUPA600_A600_dd)
        /*0098*/ 	.word	0x00000000


	//----- nvinfo : EIATTR_REGCOUNT
	.align		4
.L_25:
        /*009c*/ 	.byte	0x04, 0x2f
        /*009e*/ 	.short	(.L_27 - .L_26)
	.align		4
.L_26:
        /*00a0*/ 	.word	index@(_Z8swapGridPA600_A600_dS1_)
        /*00a4*/ 	.word	0x0000000c


	//----- nvinfo : EIATTR_FRAME_SIZE
	.align		4
.L_27:
        /*00a8*/ 	.byte	0x04, 0x11
        /*00aa*/ 	.short	(.L_29 - .L_28)
	.align		4
.L_28:
        /*00ac*/ 	.word	index@(_Z8swapGridPA600_A600_dS1_)
        /*00b0*/ 	.word	0x00000000


	//----- nvinfo : EIATTR_MIN_STACK_SIZE
	.align		4
.L_29:
        /*00b4*/ 	.byte	0x04, 0x12
        /*00b6*/ 	.short	(.L_31 - .L_30)
	.align		4
.L_30:
        /*00b8*/ 	.word	index@(_Z8swapGridPA600_A600_dS1_)
        /*00bc*/ 	.word	0x00000000


	//----- nvinfo : EIATTR_MIN_STACK_SIZE
	.align		4
.L_31:
        /*00c0*/ 	.byte	0x04, 0x12
        /*00c2*/ 	.short	(.L_33 - .L_32)
	.align		4
.L_32:
        /*00c4*/ 	.word	index@(_Z19boundaryConditionsUPA600_A600_dd)
        /*00c8*/ 	.word	0x00000000


	//----- nvinfo : EIATTR_MIN_STACK_SIZE
	.align		4
.L_33:
        /*00cc*/ 	.byte	0x04, 0x12
        /*00ce*/ 	.short	(.L_35 - .L_34)
	.align		4
.L_34:
        /*00d0*/ 	.word	index@(_Z15thermalEquationPA600_A600_dS1_S1_S1_ddddd)
        /*00d4*/ 	.word	0x00000000


	//----- nvinfo : EIATTR_MIN_STACK_SIZE
	.align		4
.L_35:
        /*00d8*/ 	.byte	0x04, 0x12
        /*00da*/ 	.short	(.L_37 - .L_36)
	.align		4
.L_36:
        /*00dc*/ 	.word	index@(_Z21boundaryConditionsPhiPA600_A600_d)
        /*00e0*/ 	.word	0x00000000


	//----- nvinfo : EIATTR_MIN_STACK_SIZE
	.align		4
.L_37:
        /*00e4*/ 	.byte	0x04, 0x12
        /*00e6*/ 	.short	(.L_39 - .L_38)
	.align		4
.L_38:
        /*00e8*/ 	.word	index@(_Z9allenCahnPA600_A600_dS1_S1_S1_S1_S1_dddddddd)
        /*00ec*/ 	.word	0x00000000


	//----- nvinfo : EIATTR_MIN_STACK_SIZE
	.align		4
.L_39:
        /*00f0*/ 	.byte	0x04, 0x12
        /*00f2*/ 	.short	(.L_41 - .L_40)
	.align		4
.L_40:
        /*00f4*/ 	.word	index@(_Z14calculateForcePA600_A600_dS1_S1_S1_dddddd)
        /*00f8*/ 	.word	0x00000000
.L_41:


//--------------------- .nv.compat                --------------------------
	.section	.nv.compat,"",@"SHT_CUDA_COMPAT_INFO"
	.align	4
        /*0000*/ 	.byte	0x02, 0x09, 0x00, 0x00, 0x02, 0x02, 0x01, 0x00, 0x02, 0x05, 0x05, 0x00, 0x03, 0x07, 0x01, 0x01
        /*0010*/ 	.byte	0x02, 0x03, 0x00, 0x00, 0x02, 0x06, 0x01, 0x00, 0x04, 0x0b, 0x08, 0x00, 0x01, 0x00, 0x00, 0x00
        /*0020*/ 	.byte	0x00, 0x00, 0x00, 0x00


//--------------------- .nv.info._Z8swapGridPA600_A600_dS1_ --------------------------
	.section	.nv.info._Z8swapGridPA600_A600_dS1_,"",@"SHT_CUDA_INFO"
	.sectionflags	@""
	.align	4


	//----- nvinfo : EIATTR_CUDA_API_VERSION
	.align		4
        /*0000*/ 	.byte	0x04, 0x37
        /*0002*/ 	.short	(.L_43 - .L_42)
.L_42:
        /*0004*/ 	.word	0x00000082


	//----- nvinfo : EIATTR_KPARAM_INFO
	.align		4
.L_43:
        /*0008*/ 	.byte	0x04, 0x17
        /*000a*/ 	.short	(.L_45 - .L_44)
.L_44:
        /*000c*/ 	.word	0x00000000
        /*0010*/ 	.short	0x0001
        /*0012*/ 	.short	0x0008
        /*0014*/ 	.byte	0x00, 0xf5, 0x21, 0x00


	//----- nvinfo : EIATTR_KPARAM_INFO
	.align		4
.L_45:
        /*0018*/ 	.byte	0x04, 0x17
        /*001a*/ 	.short	(.L_47 - .L_46)
.L_46:
        /*001c*/ 	.word	0x00000000
        /*0020*/ 	.short	0x0000
        /*0022*/ 	.short	0x0000
        /*0024*/ 	.byte	0x00, 0xf5, 0x21, 0x00


	//----- nvinfo : EIATTR_SPARSE_MMA_MASK
	.align		4
.L_47:
        /*0028*/ 	.byte	0x03, 0x50
        /*002a*/ 	.short	0x0000


	//----- nvinfo : EIATTR_MAXREG_COUNT
	.align		4
        /*002c*/ 	.byte	0x03, 0x1b
        /*002e*/ 	.short	0x00ff


	//----- nvinfo : EIATTR_MERCURY_ISA_VERSION
	.align		4
        /*0030*/ 	.byte	0x03, 0x5f
        /*0032*/ 	.short	0x0101


	//----- nvinfo : EIATTR_VRC_CTA_INIT_COUNT
	.align		4
        /*0034*/ 	.byte	0x02, 0x4a
	.zero		1
	.zero		1


	//----- nvinfo : EIATTR_EXIT_INSTR_OFFSETS
	.align		4
        /*0038*/ 	.byte	0x04, 0x1c
        /*003a*/ 	.short	(.L_49 - .L_48)


	//   ....[0]....
.L_48:
        /*003c*/ 	.word	0x000000f0


	//   ....[1]....
        /*0040*/ 	.word	0x000001d0


	//----- nvinfo : EIATTR_CBANK_PARAM_SIZE
	.align		4
.L_49:
        /*0044*/ 	.byte	0x03, 0x19
        /*0046*/ 	.short	0x0010


	//----- nvinfo : EIATTR_PARAM_CBANK
	.align		4
        /*0048*/ 	.byte	0x04, 0x0a
        /*004a*/ 	.short	(.L_51 - .L_50)
	.align		4
.L_50:
        /*004c*/ 	.word	index@(.nv.constant0._Z8swapGridPA600_A600_dS1_)
        /*0050*/ 	.short	0x0380
        /*0052*/ 	.short	0x0010


	//----- nvinfo : EIATTR_SW_WAR
	.align		4
.L_51:
        /*0054*/ 	.byte	0x04, 0x36
        /*0056*/ 	.short	(.L_53 - .L_52)
.L_52:
        /*0058*/ 	.word	0x00000008
.L_53:


//--------------------- .nv.info._Z19boundaryConditionsUPA600_A600_dd --------------------------
	.section	.nv.info._Z19boundaryConditionsUPA600_A600_dd,"",@"SHT_CUDA_INFO"
	.sectionflags	@""
	.align	4


	//----- nvinfo : EIATTR_CUDA_API_VERSION
	.align		4
        /*0000*/ 	.byte	0x04, 0x37
        /*0002*/ 	.short	(.L_55 - .L_54)
.L_54:
        /*0004*/ 	.word	0x00000082


	//----- nvinfo : EIATTR_KPARAM_INFO
	.align		4
.L_55:
        /*0008*/ 	.byte	0x04, 0x17
        /*000a*/ 	.short	(.L_57 - .L_56)
.L_56:
        /*000c*/ 	.word	0x00000000
        /*0010*/ 	.short	0x0001
        /*0012*/ 	.short	0x0008
        /*0014*/ 	.byte	0x00, 0xf0, 0x21, 0x00


	//----- nvinfo : EIATTR_KPARAM_INFO
	.align		4
.L_57:
        /*0018*/ 	.byte	0x04, 0x17
        /*001a*/ 	.short	(.L_59 - .L_58)
.L_58:
        /*001c*/ 	.word	0x00000000
        /*0020*/ 	.short	0x0000
        /*0022*/ 	.short	0x0000
        /*0024*/ 	.byte	0x00, 0xf5, 0x21, 0x00


	//----- nvinfo : EIATTR_SPARSE_MMA_MASK
	.align		4
.L_59:
        /*0028*/ 	.byte	0x03, 0x50
        /*002a*/ 	.short	0x0000


	//----- nvinfo : EIATTR_MAXREG_COUNT
	.align		4
        /*002c*/ 	.byte	0x03, 0x1b
        /*002e*/ 	.short	0x00ff


	//----- nvinfo : EIATTR_MERCURY_ISA_VERSION
	.align		4
        /*0030*/ 	.byte	0x03, 0x5f
        /*0032*/ 	.short	0x0101


	//----- nvinfo : EIATTR_VRC_CTA_INIT_COUNT
	.align		4
        /*0034*/ 	.byte	0x02, 0x4a
	.zero		1
	.zero		1


	//----- nvinfo : EIATTR_EXIT_INSTR_OFFSETS
	.align		4
        /*0038*/ 	.byte	0x04, 0x1c
        /*003a*/ 	.short	(.L_61 - .L_60)


	//   ....[0]....
.L_60:
        /*003c*/ 	.word	0x00000170


	//   ....[1]....
        /*0040*/ 	.word	0x00000210


	//   ....[2]....
        /*0044*/ 	.word	0x00000250


	//   ....[3]....
        /*0048*/ 	.word	0x000002c0


	//   ....[4]....
        /*004c*/ 	.word	0x00000330


	//   ....[5]....
        /*0050*/ 	.word	0x000003a0


	//   ....[6]....
        /*0054*/ 	.word	0x00000430


	//----- nvinfo : EIATTR_CRS_STACK_SIZE
	.align		4
.L_61:
        /*0058*/ 	.byte	0x04, 0x1e
        /*005a*/ 	.short	(.L_63 - .L_62)
.L_62:
        /*005c*/ 	.word	0x00000000


	//----- nvinfo : EIATTR_CBANK_PARAM_SIZE
	.align		4
.L_63:
        /*0060*/ 	.byte	0x03, 0x19
        /*0062*/ 	.short	0x0010


	//----- nvinfo : EIATTR_PARAM_CBANK
	.align		4
        /*0064*/ 	.byte	0x04, 0x0a
        /*0066*/ 	.short	(.L_65 - .L_64)
	.align		4
.L_64:
        /*0068*/ 	.word	index@(.nv.constant0._Z19boundaryConditionsUPA600_A600_dd)
        /*006c*/ 	.short	0x0380
        /*006e*/ 	.short	0x0010


	//----- nvinfo : EIATTR_SW_WAR
	.align		4
.L_65:
        /*0070*/ 	.byte	0x04, 0x36
        /*0072*/ 	.short	(.L_67 - .L_66)
.L_66:
        /*0074*/ 	.word	0x00000008
.L_67:


//--------------------- .nv.info._Z15thermalEquationPA600_A600_dS1_S1_S1_ddddd --------------------------
	.section	.nv.info._Z15thermalEquationPA600_A600_dS1_S1_S1_ddddd,"",@"SHT_CUDA_INFO"
	.sectionflags	@""
	.align	4


	//----- nvinfo : EIATTR_CUDA_API_VERSION
	.align		4
        /*0000*/ 	.byte	0x04, 0x37
        /*0002*/ 	.short	(.L_69 - .L_68)
.L_68:
        /*0004*/ 	.word	0x00000082


	//----- nvinfo : EIATTR_KPARAM_INFO
	.align		4
.L_69:
        /*0008*/ 	.byte	0x04, 0x17
        /*000a*/ 	.short	(.L_71 - .L_70)
.L_70:
        /*000c*/ 	.word	0x00000000
        /*0010*/ 	.short	0x0008
        /*0012*/ 	.short	0x0040
        /*0014*/ 	.byte	0x00, 0xf0, 0x21, 0x00


	//----- nvinfo : EIATTR_KPARAM_INFO
	.align		4
.L_71:
        /*0018*/ 	.byte	0x04, 0x17
        /*001a*/ 	.short	(.L_73 - .L_72)
.L_72:
        /*001c*/ 	.word	0x00000000
        /*0020*/ 	.short	0x0007
        /*0022*/ 	.short	0x0038
        /*0024*/ 	.byte	0x00, 0xf0, 0x21, 0x00


	//----- nvinfo : EIATTR_KPARAM_INFO
	.align		4
.L_73:
        /*0028*/ 	.byte	0x04, 0x17
        /*002a*/ 	.short	(.L_75 - .L_74)
.L_74:
        /*002c*/ 	.word	0x00000000
        /*0030*/ 	.short	0x0006
        /*0032*/ 	.short	0x0030
        /*0034*/ 	.byte	0x00, 0xf0, 0x21, 0x00


	//----- nvinfo : EIATTR_KPARAM_INFO
	.align		4
.L_75:
        /*0038*/ 	.byte	0x04, 0x17
        /*003a*/ 	.short	(.L_77 - .L_76)
.L_76:
        /*003c*/ 	.word	0x00000000
        /*0040*/ 	.short	0x0005
        /*0042*/ 	.short	0x0028
        /*0044*/ 	.byte	0x00, 0xf0, 0x21, 0x00


	//----- nvinfo : EIATTR_KPARAM_INFO
	.align		4
.L_77:
        /*0048*/ 	.byte	0x04, 0x17
        /*004a*/ 	.short	(.L_79 - .L_78)
.L_78:
        /*004c*/ 	.word	0x00000000
        /*0050*/ 	.short	0x0004
        /*0052*/ 	.short	0x0020
        /*0054*/ 	.byte	0x00, 0xf0, 0x21, 0x00


	//----- nvinfo : EIATTR_KPARAM_INFO
	.align		4
.L_79:
        /*0058*/ 	.byte	0x04, 0x17
        /*005a*/ 	.short	(.L_81 - .L_80)
.L_80:
        /*005c*/ 	.word	0x00000000
        /*0060*/ 	.short	0x0003
        /*0062*/ 	.short	0x0018
        /*0064*/ 	.byte	0x00, 0xf5, 0x21, 0x00


	//----- nvinfo : EIATTR_KPARAM_INFO
	.align		4
.L_81:
        /*0068*/ 	.byte	0x04, 0x17
        /*006a*/ 	.short	(.L_83 - .L_82)
.L_82:
        /*006c*/ 	.word	0x00000000
        /*0070*/ 	.short	0x0002
        /*0072*/ 	.short	0x0010
        /*0074*/ 	.byte	0x00, 0xf5, 0x21, 0x00


	//----- nvinfo : EIATTR_KPARAM_INFO
	.align		4
.L_83:
        /*0078*/ 	.byte	0x04, 0x17
        /*007a*/ 	.short	(.L_85 - .L_84)
.L_84:
        /*007c*/ 	.word	0x00000000
        /*0080*/ 	.short	0x0001
        /*0082*/ 	.short	0x0008
        /*0084*/ 	.byte	0x00, 0xf5, 0x21, 0x00


	//----- nvinfo : EIATTR_KPARAM_INFO
	.align		4
.L_85:
        /*0088*/ 	.byte	0x04, 0x17
        /*008a*/ 	.short	(.L_87 - .L_86)
.L_86:
        /*008c*/ 	.word	0x00000000
        /*0090*/ 	.short	0x0000
        /*0092*/ 	.short	0x0000
        /*0094*/ 	.byte	0x00, 0xf5, 0x21, 0x00


	//----- nvinfo : EIATTR_SPARSE_MMA_MASK
	.align		4
.L_87:
        /*0098*/ 	.byte	0x03, 0x50
        /*009a*/ 	.short	0x0000


	//----- nvinfo : EIATTR_MAXREG_COUNT
	.align		4
        /*009c*/ 	.byte	0x03, 0x1b
        /*009e*/ 	.short	0x00ff


	//----- nvinfo : EIATTR_MERCURY_ISA_VERSION
	.align		4
        /*00a0*/ 	.byte	0x03, 0x5f
        /*00a2*/ 	.short	0x0101


	//----- nvinfo : EIATTR_VRC_CTA_INIT_COUNT
	.align		4
        /*00a4*/ 	.byte	0x02, 0x4a
	.zero		1
	.zero		1


	//----- nvinfo : EIATTR_EXIT_INSTR_OFFSETS
	.align		4
        /*00a8*/ 	.byte	0x04, 0x1c
        /*00aa*/ 	.short	(.L_89 - .L_88)


	//   ....[0]....
.L_88:
        /*00ac*/ 	.word	0x00000120


	//   ....[1]....
        /*00b0*/ 	.word	0x00000900


	//----- nvinfo : EIATTR_CRS_STACK_SIZE
	.align		4
.L_89:
        /*00b4*/ 	.byte	0x04, 0x1e
        /*00b6*/ 	.short	(.L_91 - .L_90)
.L_90:
        /*00b8*/ 	.word	0x00000000


	//----- nvinfo : EIATTR_CBANK_PARAM_SIZE
	.align		4
.L_91:
        /*00bc*/ 	.byte	0x03, 0x19
        /*00be*/ 	.short	0x0048


	//----- nvinfo : EIATTR_PARAM_CBANK
	.align		4
        /*00c0*/ 	.byte	0x04, 0x0a
        /*00c2*/ 	.short	(.L_93 - .L_92)
	.align		4
.L_92:
        /*00c4*/ 	.word	index@(.nv.constant0._Z15thermalEquationPA600_A600_dS1_S1_S1_ddddd)
        /*00c8*/ 	.short	0x0380
        /*00ca*/ 	.short	0x0048


	//----- nvinfo : EIATTR_SW_WAR
	.align		4
.L_93:
        /*00cc*/ 	.byte	0x04, 0x36
        /*00ce*/ 	.short	(.L_95 - .L_94)
.L_94:
        /*00d0*/ 	.word	0x00000008
.L_95:


//--------------------- .nv.info._Z21boundaryConditionsPhiPA600_A600_d --------------------------
	.section	.nv.info._Z21boundaryConditionsPhiPA600_A600_d,"",@"SHT_CUDA_INFO"
	.sectionflags	@""
	.align	4


	//----- nvinfo : EIATTR_CUDA_API_VERSION
	.align		4
        /*0000*/ 	.byte	0x04, 0x37
        /*0002*/ 	.short	(.L_97 - .L_96)
.L_96:
        /*0004*/ 	.word	0x00000082


	//----- nvinfo : EIATTR_KPARAM_INFO
	.align		4
.L_97:
        /*0008*/ 	.byte	0x04, 0x17
        /*000a*/ 	.short	(.L_99 - .L_98)
.L_98:
        /*000c*/ 	.word	0x00000000
        /*0010*/ 	.short	0x0000
        /*0012*/ 	.short	0x0000
        /*0014*/ 	.byte	0x00, 0xf5, 0x21, 0x00


	//----- nvinfo : EIATTR_SPARSE_MMA_MASK
	.align		4
.L_99:
        /*0018*/ 	.byte	0x03, 0x50
        /*001a*/ 	.short	0x0000


	//----- nvinfo : EIATTR_MAXREG_COUNT
	.align		4
        /*001c*/ 	.byte	0x03, 0x1b
        /*001e*/ 	.short	0x00ff


	//----- nvinfo : EIATTR_MERCURY_ISA_VERSION
	.align		4
        /*0020*/ 	.byte	0x03, 0x5f
        /*0022*/ 	.short	0x0101


	//----- nvinfo : EIATTR_VRC_CTA_INIT_COUNT
	.align		4
        /*0024*/ 	.byte	0x02, 0x4a
	.zero		1
	.zero		1


	//----- nvinfo : EIATTR_EXIT_INSTR_OFFSETS
	.align		4
        /*0028*/ 	.byte	0x04, 0x1c
        /*002a*/ 	.short	(.L_101 - .L_100)


	//   ....[0]....
.L_100:
        /*002c*/ 	.word	0x00000170


	//   ....[1]....
        /*0030*/ 	.word	0x00000210


	//   ....[2]....
        /*0034*/ 	.word	0x00000250


	//   ....[3]....
        /*0038*/ 	.word	0x000002c0


	//   ....[4]....
        /*003c*/ 	.word	0x00000330


	//   ....[5]....
        /*0040*/ 	.word	0x000003a0


	//   ....[6]....
        /*0044*/ 	.word	0x00000430


	//----- nvinfo : EIATTR_CRS_STACK_SIZE
	.align		4
.L_101:
        /*0048*/ 	.byte	0x04, 0x1e
        /*004a*/ 	.short	(.L_103 - .L_102)
.L_102:
        /*004c*/ 	.word	0x00000000


	//----- nvinfo : EIATTR_CBANK_PARAM_SIZE
	.align		4
.L_103:
        /*0050*/ 	.byte	0x03, 0x19
        /*0052*/ 	.short	0x0008


	//----- nvinfo : EIATTR_PARAM_CBANK
	.align		4
        /*0054*/ 	.byte	0x04, 0x0a
        /*0056*/ 	.short	(.L_105 - .L_104)
	.align		4
.L_104:
        /*0058*/ 	.word	index@(.nv.constant0._Z21boundaryConditionsPhiPA600_A600_d)
        /*005c*/ 	.short	0x0380
        /*005e*/ 	.short	0x0008


	//----- nvinfo : EIATTR_SW_WAR
	.align		4
.L_105:
        /*0060*/ 	.byte	0x04, 0x36
        /*0062*/ 	.short	(.L_107 - .L_106)
.L_106:
        /*0064*/ 	.word	0x00000008
.L_107:


//--------------------- .nv.info._Z9allenCahnPA600_A600_dS1_S1_S1_S1_S1_dddddddd --------------------------
	.section	.nv.info._Z9allenCahnPA600_A600_dS1_S1_S1_S1_S1_dddddddd,"",@"SHT_CUDA_INFO"
	.sectionflags	@""
	.align	4


	//----- nvinfo : EIATTR_CUDA_API_VERSION
	.align		4
        /*0000*/ 	.byte	0x04, 0x37
        /*0002*/ 	.short	(.L_109 - .L_108)
.L_108:
        /*0004*/ 	.word	0x00000082


	//----- nvinfo : EIATTR_KPARAM_INFO
	.align		4
.L_109:
        /*0008*/ 	.byte	0x04, 0x17
        /*000a*/ 	.short	(.L_111 - .L_110)
.L_110:
        /*000c*/ 	.word	0x00000000
        /*0010*/ 	.short	0x000d
        /*0012*/ 	.short	0x0068
        /*0014*/ 	.byte	0x00, 0xf0, 0x21, 0x00


	//----- nvinfo : EIATTR_KPARAM_INFO
	.align		4
.L_111:
        /*0018*/ 	.byte	0x04, 0x17
        /*001a*/ 	.short	(.L_113 - .L_112)
.L_112:
        /*001c*/ 	.word	0x00000000
        /*0020*/ 	.short	0x000c
        /*0022*/ 	.short	0x0060
        /*0024*/ 	.byte	0x00, 0xf0, 0x21, 0x00


	//----- nvinfo : EIATTR_KPARAM_INFO
	.align		4
.L_113:
        /*0028*/ 	.byte	0x04, 0x17
        /*002a*/ 	.short	(.L_115 - .L_114)
.L_114:
        /*002c*/ 	.word	0x00000000
        /*0030*/ 	.short	0x000b
        /*0032*/ 	.short	0x0058
        /*0034*/ 	.byte	0x00, 0xf0, 0x21, 0x00


	//----- nvinfo : EIATTR_KPARAM_INFO
	.align		4
.L_115:
        /*0038*/ 	.byte	0x04, 0x17
        /*003a*/ 	.short	(.L_117 - .L_116)
.L_116:
        /*003c*/ 	.word	0x00000000
        /*0040*/ 	.short	0x000a
        /*0042*/ 	.short	0x0050
        /*0044*/ 	.byte	0x00, 0xf0, 0x21, 0x00


	//----- nvinfo : EIATTR_KPARAM_INFO
	.align		4
.L_117:
        /*0048*/ 	.byte	0x04, 0x17
        /*004a*/ 	.short	(.L_119 - .L_118)
.L_118:
        /*004c*/ 	.word	0x00000000
        /*0050*/ 	.short	0x0009
        /*0052*/ 	.short	0x0048
        /*0054*/ 	.byte	0x00, 0xf0, 0x21, 0x00


	//----- nvinfo : EIATTR_KPARAM_INFO
	.align		4
.L_119:
        /*0058*/ 	.byte	0x04, 0x17
        /*005a*/ 	.short	(.L_121 - .L_120)
.L_120:
        /*005c*/ 	.word	0x00000000
        /*0060*/ 	.short	0x0008
        /*0062*/ 	.short	0x0040
        /*0064*/ 	.byte	0x00, 0xf0, 0x21, 0x00


	//----- nvinfo : EIATTR_KPARAM_INFO
	.align		4
.L_121:
        /*0068*/ 	.byte	0x04, 0x17
        /*006a*/ 	.short	(.L_123 - .L_122)
.L_122:
        /*006c*/ 	.word	0x00000000
        /*0070*/ 	.short	0x0007
        /*0072*/ 	.short	0x0038
        /*0074*/ 	.byte	0x00, 0xf0, 0x21, 0x00


	//----- nvinfo : EIATTR_KPARAM_INFO
	.align		4
.L_123:
        /*0078*/ 	.byte	0x04, 0x17
        /*007a*/ 	.short	(.L_125 - .L_124)
.L_124:
        /*007c*/ 	.word	0x00000000
        /*0080*/ 	.short	0x0006
        /*0082*/ 	.short	0x0030
        /*0084*/ 	.byte	0x00, 0xf0, 0x21, 0x00


	//----- nvinfo : EIATTR_KPARAM_INFO
	.align		4
.L_125:
        /*0088*/ 	.byte	0x04, 0x17
        /*008a*/ 	.short	(.L_127 - .L_126)
.L_126:
        /*008c*/ 	.word	0x00000000
        /*0090*/ 	.short	0x0005
        /*0092*/ 	.short	0x0028
        /*0094*/ 	.byte	0x00, 0xf5, 0x21, 0x00


	//----- nvinfo : EIATTR_KPARAM_INFO
	.align		4
.L_127:
        /*0098*/ 	.byte	0x04, 0x17
        /*009a*/ 	.short	(.L_129 - .L_128)
.L_128:
        /*009c*/ 	.word	0x00000000
        /*00a0*/ 	.short	0x0004
        /*00a2*/ 	.short	0x0020
        /*00a4*/ 	.byte	0x00, 0xf5, 0x21, 0x00


	//----- nvinfo : EIATTR_KPARAM_INFO
	.align		4
.L_129:
        /*00a8*/ 	.byte	0x04, 0x17
        /*00aa*/ 	.short	(.L_131 - .L_130)
.L_130:
        /*00ac*/ 	.word	0x00000000
        /*00b0*/ 	.short	0x0003
        /*00b2*/ 	.short	0x0018
        /*00b4*/ 	.byte	0x00, 0xf5, 0x21, 0x00


	//----- nvinfo : EIATTR_KPARAM_INFO
	.align		4
.L_131:
        /*00b8*/ 	.byte	0x04, 0x17
        /*00ba*/ 	.short	(.L_133 - .L_132)
.L_132:
        /*00bc*/ 	.word	0x00000000
        /*00c0*/ 	.short	0x0002
        /*00c2*/ 	.short	0x0010
        /*00c4*/ 	.byte	0x00, 0xf5, 0x21, 0x00


	//----- nvinfo : EIATTR_KPARAM_INFO
	.align		4
.L_133:
        /*00c8*/ 	.byte	0x04, 0x17
        /*00ca*/ 	.short	(.L_135 - .L_134)
.L_134:
        /*00cc*/ 	.word	0x00000000
        /*00d0*/ 	.short	0x0001
        /*00d2*/ 	.short	0x0008
        /*00d4*/ 	.byte	0x00, 0xf5, 0x21, 0x00


	//----- nvinfo : EIATTR_KPARAM_INFO
	.align		4
.L_135:
        /*00d8*/ 	.byte	0x04, 0x17
        /*00da*/ 	.short	(.L_137 - .L_136)
.L_136:
        /*00dc*/ 	.word	0x00000000
        /*00e0*/ 	.short	0x0000
        /*00e2*/ 	.short	0x0000
        /*00e4*/ 	.byte	0x00, 0xf5, 0x21, 0x00


	//----- nvinfo : EIATTR_SPARSE_MMA_MASK
	.align		4
.L_137:
        /*00e8*/ 	.byte	0x03, 0x50
        /*00ea*/ 	.short	0x0000


	//----- nvinfo : EIATTR_MAXREG_COUNT
	.align		4
        /*00ec*/ 	.byte	0x03, 0x1b
        /*00ee*/ 	.short	0x00ff


	//----- nvinfo : EIATTR_MERCURY_ISA_VERSION
	.align		4
        /*00f0*/ 	.byte	0x03, 0x5f
        /*00f2*/ 	.short	0x0101


	//----- nvinfo : EIATTR_VRC_CTA_INIT_COUNT
	.align		4
        /*00f4*/ 	.byte	0x02, 0x4a
	.zero		1
	.zero		1


	//----- nvinfo : EIATTR_EXIT_INSTR_OFFSETS
	.align		4
        /*00f8*/ 	.byte	0x04, 0x1c
        /*00fa*/ 	.short	(.L_139 - .L_138)


	//   ....[0]....
.L_138:
        /*00fc*/ 	.word	0x00000120


	//   ....[1]....
        /*0100*/ 	.word	0x00001750


	//----- nvinfo : EIATTR_CRS_STACK_SIZE
	.align		4
.L_139:
        /*0104*/ 	.byte	0x04, 0x1e
        /*0106*/ 	.short	(.L_141 - .L_140)
.L_140:
        /*0108*/ 	.word	0x00000000


	//----- nvinfo : EIATTR_CBANK_PARAM_SIZE
	.align		4
.L_141:
        /*010c*/ 	.byte	0x03, 0x19
        /*010e*/ 	.short	0x0070


	//----- nvinfo : EIATTR_PARAM_CBANK
	.align		4
        /*0110*/ 	.byte	0x04, 0x0a
        /*0112*/ 	.short	(.L_143 - .L_142)
	.align		4
.L_142:
        /*0114*/ 	.word	index@(.nv.constant0._Z9allenCahnPA600_A600_dS1_S1_S1_S1_S1_dddddddd)
        /*0118*/ 	.short	0x0380
        /*011a*/ 	.short	0x0070


	//----- nvinfo : EIATTR_SW_WAR
	.align		4
.L_143:
        /*011c*/ 	.byte	0x04, 0x36
        /*011e*/ 	.short	(.L_145 - .L_144)
.L_144:
        /*0120*/ 	.word	0x00000008
.L_145:


//--------------------- .nv.info._Z14calculateForcePA600_A600_dS1_S1_S1_dddddd --------------------------
	.section	.nv.info._Z14calculateForcePA600_A600_dS1_S1_S1_dddddd,"",@"SHT_CUDA_INFO"
	.sectionflags	@""
	.align	4


	//----- nvinfo : EIATTR_CUDA_API_VERSION
	.align		4
        /*0000*/ 	.byte	0x04, 0x37
        /*0002*/ 	.short	(.L_147 - .L_146)
.L_146:
        /*0004*/ 	.word	0x00000082


	//----- nvinfo : EIATTR_KPARAM_INFO
	.align		4
.L_147:
        /*0008*/ 	.byte	0x04, 0x17
        /*000a*/ 	.short	(.L_149 - .L_148)
.L_148:
        /*000c*/ 	.word	0x00000000
        /*0010*/ 	.short	0x0009
        /*0012*/ 	.short	0x0048
        /*0014*/ 	.byte	0x00, 0xf0, 0x21, 0x00


	//----- nvinfo : EIATTR_KPARAM_INFO
	.align		4
.L_149:
        /*0018*/ 	.byte	0x04, 0x17
        /*001a*/ 	.short	(.L_151 - .L_150)
.L_150:
        /*001c*/ 	.word	0x00000000
        /*0020*/ 	.short	0x0008
        /*0022*/ 	.short	0x0040
        /*0024*/ 	.byte	0x00, 0xf0, 0x21, 0x00


	//----- nvinfo : EIATTR_KPARAM_INFO
	.align		4
.L_151:
        /*0028*/ 	.byte	0x04, 0x17
        /*002a*/ 	.short	(.L_153 - .L_152)
.L_152:
        /*002c*/ 	.word	0x00000000
        /*0030*/ 	.short	0x0007
        /*0032*/ 	.short	0x0038
        /*0034*/ 	.byte	0x00, 0xf0, 0x21, 0x00


	//----- nvinfo : EIATTR_KPARAM_INFO
	.align		4
.L_153:
        /*0038*/ 	.byte	0x04, 0x17
        /*003a*/ 	.short	(.L_155 - .L_154)
.L_154:
        /*003c*/ 	.word	0x00000000
        /*0040*/ 	.short	0x0006
        /*0042*/ 	.short	0x0030
        /*0044*/ 	.byte	0x00, 0xf0, 0x21, 0x00


	//----- nvinfo : EIATTR_KPARAM_INFO
	.align		4
.L_155:
        /*0048*/ 	.byte	0x04, 0x17
        /*004a*/ 	.short	(.L_157 - .L_156)
.L_156:
        /*004c*/ 	.word	0x00000000
        /*0050*/ 	.short	0x0005
        /*0052*/ 	.short	0x0028
        /*0054*/ 	.byte	0x00, 0xf0, 0x21, 0x00


	//----- nvinfo : EIATTR_KPARAM_INFO
	.align		4
.L_157:
        /*0058*/ 	.byte	0x04, 0x17
        /*005a*/ 	.short	(.L_159 - .L_158)
.L_158:
        /*005c*/ 	.word	0x00000000
        /*0060*/ 	.short	0x0004
        /*0062*/ 	.short	0x0020
        /*0064*/ 	.byte	0x00, 0xf0, 0x21, 0x00


	//----- nvinfo : EIATTR_KPARAM_INFO
	.align		4
.L_159:
        /*0068*/ 	.byte	0x04, 0x17
        /*006a*/ 	.short	(.L_161 - .L_160)
.L_160:
        /*006c*/ 	.word	0x00000000
        /*0070*/ 	.short	0x0003
        /*0072*/ 	.short	0x0018
        /*0074*/ 	.byte	0x00, 0xf5, 0x21, 0x00


	//----- nvinfo : EIATTR_KPARAM_INFO
	.align		4
.L_161:
        /*0078*/ 	.byte	0x04, 0x17
        /*007a*/ 	.short	(.L_163 - .L_162)
.L_162:
        /*007c*/ 	.word	0x00000000
        /*0080*/ 	.short	0x0002
        /*0082*/ 	.short	0x0010
        /*0084*/ 	.byte	0x00, 0xf5, 0x21, 0x00


	//----- nvinfo : EIATTR_KPARAM_INFO
	.align		4
.L_163:
        /*0088*/ 	.byte	0x04, 0x17
        /*008a*/ 	.short	(.L_165 - .L_164)
.L_164:
        /*008c*/ 	.word	0x00000000
        /*0090*/ 	.short	0x0001
        /*0092*/ 	.short	0x0008
        /*0094*/ 	.byte	0x00, 0xf5, 0x21, 0x00


	//----- nvinfo : EIATTR_KPARAM_INFO
	.align		4
.L_165:
        /*0098*/ 	.byte	0x04, 0x17
        /*009a*/ 	.short	(.L_167 - .L_166)
.L_166:
        /*009c*/ 	.word	0x00000000
        /*00a0*/ 	.short	0x0000
        /*00a2*/ 	.short	0x0000
        /*00a4*/ 	.byte	0x00, 0xf5, 0x21, 0x00


	//----- nvinfo : EIATTR_SPARSE_MMA_MASK
	.align		4
.L_167:
        /*00a8*/ 	.byte	0x03, 0x50
        /*00aa*/ 	.short	0x0000


	//----- nvinfo : EIATTR_MAXREG_COUNT
	.align		4
        /*00ac*/ 	.byte	0x03, 0x1b
        /*00ae*/ 	.short	0x00ff


	//----- nvinfo : EIATTR_MERCURY_ISA_VERSION
	.align		4
        /*00b0*/ 	.byte	0x03, 0x5f
        /*00b2*/ 	.short	0x0101


	//----- nvinfo : EIATTR_VRC_CTA_INIT_COUNT
	.align		4
        /*00b4*/ 	.byte	0x02, 0x4a
	.zero		1
	.zero		1


	//----- nvinfo : EIATTR_EXIT_INSTR_OFFSETS
	.align		4
        /*00b8*/ 	.byte	0x04, 0x1c
        /*00ba*/ 	.short	(.L_169 - .L_168)


	//   ....[0]....
.L_168:
        /*00bc*/ 	.word	0x00001390


	//   ....[1]....
        /*00c0*/ 	.word	0x00001490


	//----- nvinfo : EIATTR_CRS_STACK_SIZE
	.align		4
.L_169:
        /*00c4*/ 	.byte	0x04, 0x1e
        /*00c6*/ 	.short	(.L_171 - .L_170)
.L_170:
        /*00c8*/ 	.word	0x00000000


	//----- nvinfo : EIATTR_CBANK_PARAM_SIZE
	.align		4
.L_171:
        /*00cc*/ 	.byte	0x03, 0x19
        /*00ce*/ 	.short	0x0050


	//----- nvinfo : EIATTR_PARAM_CBANK
	.align		4
        /*00d0*/ 	.byte	0x04, 0x0a
        /*00d2*/ 	.short	(.L_173 - .L_172)
	.align		4
.L_172:
        /*00d4*/ 	.word	index@(.nv.constant0._Z14calculateForcePA600_A600_dS1_S1_S1_dddddd)
        /*00d8*/ 	.short	0x0380
        /*00da*/ 	.short	0x0050


	//----- nvinfo : EIATTR_SW_WAR
	.align		4
.L_173:
        /*00dc*/ 	.byte	0x04, 0x36
        /*00de*/ 	.short	(.L_175 - .L_174)
.L_174:
        /*00e0*/ 	.word	0x00000008
.L_175:


//--------------------- .nv.callgraph             --------------------------
	.section	.nv.callgraph,"",@"SHT_CUDA_CALLGRAPH"
	.align	4
	.sectionentsize	8
	.align		4
        /*0000*/ 	.word	0x00000000
	.align		4
        /*0004*/ 	.word	0xffffffff
	.align		4
        /*0008*/ 	.word	0x00000000
	.align		4
        /*000c*/ 	.word	0xfffffffe
	.align		4
        /*0010*/ 	.word	0x00000000
	.align		4
        /*0014*/ 	.word	0xfffffffd
	.align		4
        /*0018*/ 	.word	0x00000000
	.align		4
        /*001c*/ 	.word	0xfffffffc


//--------------------- .text._Z8swapGridPA600_A600_dS1_ --------------------------
	.section	.text._Z8swapGridPA600_A600_dS1_,"ax",@progbits
	.align	128
        .global         _Z8swapGridPA600_A600_dS1_
        .type           _Z8swapGridPA600_A600_dS1_,@function
        .size           _Z8swapGridPA600_A600_dS1_,(.L_x_79 - _Z8swapGridPA600_A600_dS1_)
        .other          _Z8swapGridPA600_A600_dS1_,@"STO_CUDA_ENTRY STV_DEFAULT"
_Z8swapGridPA600_A600_dS1_:
.text._Z8swapGridPA600_A600_dS1_:
[----:B------:R-:W-:Y:S01]  /*0000*/  LDC R1, c[0x0][0x37c] ;  /* 0x0000df00ff017b82 */ /* 0x000fe20000000800 */
[----:B------:R-:W0:Y:S07]  /*0010*/  S2R R0, SR_TID.X ;  /* 0x0000000000007919 */ /* 0x000e2e0000002100 */
[----:B------:R-:W0:Y:S01]  /*0020*/  LDC R9, c[0x0][0x360] ;  /* 0x0000d800ff097b82 */ /* 0x000e220000000800 */
[----:B------:R-:W1:Y:S01]  /*0030*/  S2R R2, SR_TID.Y ;  /* 0x0000000000027919 */ /* 0x000e620000002200 */
[----:B------:R-:W2:Y:S06]  /*0040*/  S2R R4, SR_TID.Z ;  /* 0x0000000000047919 */ /* 0x000eac0000002300 */
[----:B------:R-:W0:Y:S08]  /*0050*/  S2UR UR4, SR_CTAID.X ;  /* 0x00000000000479c3 */ /* 0x000e300000002500 */
[----:B------:R-:W1:Y:S08]  /*0060*/  LDC R7, c[0x0][0x364] ;  /* 0x0000d900ff077b82 */ /* 0x000e700000000800 */
[----:B------:R-:W1:Y:S08]  /*0070*/  S2UR UR5, SR_CTAID.Y ;  /* 0x00000000000579c3 */ /* 0x000e700000002600 */
[----:B------:R-:W2:Y:S01]  /*0080*/  S2UR UR6, SR_CTAID.Z ;  /* 0x00000000000679c3 */ /* 0x000ea20000002700 */
[----:B0-----:R-:W-:-:S07]  /*0090*/  IMAD R9, R9, UR4, R0 ;  /* 0x0000000409097c24 */ /* 0x001fce000f8e0200 */
[----:B------:R-:W2:Y:S01]  /*00a0*/  LDC R3, c[0x0][0x368] ;  /* 0x0000da00ff037b82 */ /* 0x000ea20000000800 */
[----:B-1----:R-:W-:Y:S02]  /*00b0*/  IMAD R7, R7, UR5, R2 ;  /* 0x0000000507077c24 */ /* 0x002fe4000f8e0202 */
[----:B--2---:R-:W-:-:S05]  /*00c0*/  IMAD R0, R3, UR6, R4 ;  /* 0x0000000603007c24 */ /* 0x004fca000f8e0204 */
[----:B------:R-:W-:-:S04]  /*00d0*/  VIMNMX3.U32 R2, R0, R7, R9, !PT ;  /* 0x000000070002720f */ /* 0x000fc80007800009 */
[----:B------:R-:W-:-:S13]  /*00e0*/  ISETP.GT.U32.AND P0, PT, R2, 0x257, PT ;  /* 0x000002570200780c */ /* 0x000fda0003f04070 */
[----:B------:R-:W-:Y:S05]  /*00f0*/  @P0 EXIT ;  /* 0x000000000000094d */ /* 0x000fea0003800000 */
[----:B------:R-:W0:Y:S01]  /*0100*/  LDC.64 R4, c[0x0][0x388] ;  /* 0x0000e200ff047b82 */ /* 0x000e220000000a00 */
[----:B------:R-:W1:Y:S07]  /*0110*/  LDCU.64 UR4, c[0x0][0x358] ;  /* 0x00006b00ff0477ac */ /* 0x000e6e0008000a00 */
[----:B------:R-:W2:Y:S01]  /*0120*/  LDC.64 R2, c[0x0][0x380] ;  /* 0x0000e000ff027b82 */ /* 0x000ea20000000a00 */
[----:B0-----:R-:W-:-:S04]  /*0130*/  IMAD.WIDE.U32 R4, R0, 0x2bf200, R4 ;  /* 0x002bf20000047825 */ /* 0x001fc800078e0004 */
[----:B------:R-:W-:-:S04]  /*0140*/  IMAD.WIDE.U32 R4, R7, 0x12c0, R4 ;  /* 0x000012c007047825 */ /* 0x000fc800078e0004 */
[----:B--2---:R-:W-:-:S04]  /*0150*/  IMAD.WIDE.U32 R2, R0, 0x2bf200, R2 ;  /* 0x002bf20000027825 */ /* 0x004fc800078e0002 */
[----:B------:R-:W-:-:S04]  /*0160*/  IMAD.WIDE.U32 R2, R7, 0x12c0, R2 ;  /* 0x000012c007027825 */ /* 0x000fc800078e0002 */
[----:B------:R-:W-:-:S04]  /*0170*/  IMAD.WIDE.U32 R6, R9, 0x8, R4 ;  /* 0x0000000809067825 */ /* 0x000fc800078e0004 */
[----:B------:R-:W-:Y:S02]  /*0180*/  IMAD.WIDE.U32 R2, R9, 0x8, R2 ;  /* 0x0000000809027825 */ /* 0x000fe400078e0002 */
[----:B-1----:R-:W2:Y:S04]  /*0190*/  LDG.E.64 R8, desc[UR4][R6.64] ;  /* 0x0000000406087981 */ /* 0x002ea8000c1e1b00 */
[----:B------:R-:W3:Y:S04]  /*01a0*/  LDG.E.64 R4, desc[UR4][R2.64] ;  /* 0x0000000402047981 */ /* 0x000ee8000c1e1b00 */
[----:B--2---:R-:W-:Y:S04]  /*01b0*/  STG.E.64 desc[UR4][R2.64], R8 ;  /* 0x0000000802007986 */ /* 0x004fe8000c101b04 */
[----:B---3--:R-:W-:Y:S01]  /*01c0*/  STG.E.64 desc[UR4][R6.64], R4 ;  /* 0x0000000406007986 */ /* 0x008fe2000c101b04 */
[----:B------:R-:W-:Y:S05]  /*01d0*/  EXIT ;  /* 0x000000000000794d */ /* 0x000fea0003800000 */
.L_x_0:
[----:B------:R-:W-:-:S00]  /*01e0*/  BRA `(.L_x_0) ;  /* 0xfffffffc00fc7947 */ /* 0x000fc0000383ffff */
[----:B------:R-:W-:-:S00]  /*01f0*/  NOP ;  /* 0x0000000000007918 */ /* 0x000fc00000000000 */
        /* <DEDUP_REMOVED lines=8> */
.L_x_79:


//--------------------- .text._Z19boundaryConditionsUPA600_A600_dd --------------------------
	.section	.text._Z19boundaryConditionsUPA600_A600_dd,"ax",@progbits
	.align	128
        .global         _Z19boundaryConditionsUPA600_A600_dd
        .type           _Z19boundaryConditionsUPA600_A600_dd,@function
        .size           _Z19boundaryConditionsUPA600_A600_dd,(.L_x_80 - _Z19boundaryConditionsUPA600_A600_dd)
        .other          _Z19boundaryConditionsUPA600_A600_dd,@"STO_CUDA_ENTRY STV_DEFAULT"
_Z19boundaryConditionsUPA600_A600_dd:
.text._Z19boundaryConditionsUPA600_A600_dd:
[----:B------:R-:W-:Y:S01]  /*0000*/  LDC R1, c[0x0][0x37c] ;  /* 0x0000df00ff017b82 */ /* 0x000fe20000000800 */
[----:B------:R-:W0:Y:S07]  /*0010*/  S2R R7, SR_TID.Z ;  /* 0x0000000000077919 */ /* 0x000e2e0000002300 */
[----:B------:R-:W1:Y:S01]  /*0020*/  LDC R3, c[0x0][0x360] ;  /* 0x0000d800ff037b82 */ /* 0x000e620000000800 */
[----:B------:R-:W1:Y:S01]  /*0030*/  S2R R0, SR_TID.X ;  /* 0x0000000000007919 */ /* 0x000e620000002100 */
[----:B------:R-:W2:Y:S06]  /*0040*/  S2R R5, SR_TID.Y ;  /* 0x0000000000057919 */ /* 0x000eac0000002200 */
[----:B------:R-:W2:Y:S08]  /*0050*/  LDC R4, c[0x0][0x364] ;  /* 0x0000d900ff047b82 */ /* 0x000eb00000000800 */
[----:B------:R-:W0:Y:S08]  /*0060*/  S2UR UR4, SR_CTAID.Z ;  /* 0x00000000000479c3 */ /* 0x000e300000002700 */
[----:B------:R-:W0:Y:S08]  /*0070*/  LDC R2, c[0x0][0x368] ;  /* 0x0000da00ff027b82 */ /* 0x000e300000000800 */
[----:B------:R-:W1:Y:S08]  /*0080*/  S2UR UR6, SR_CTAID.X ;  /* 0x00000000000679c3 */ /* 0x000e700000002500 */
[----:B------:R-:W2:Y:S01]  /*0090*/  S2UR UR7, SR_CTAID.Y ;  /* 0x00000000000779c3 */ /* 0x000ea20000002600 */
[----:B0-----:R-:W-:Y:S01]  /*00a0*/  IMAD R2, R2, UR4, R7 ;  /* 0x0000000402027c24 */ /* 0x001fe2000f8e0207 */
[----:B------:R-:W0:Y:S04]  /*00b0*/  LDCU.64 UR4, c[0x0][0x358] ;  /* 0x00006b00ff0477ac */ /* 0x000e280008000a00 */
[----:B------:R-:W-:Y:S01]  /*00c0*/  ISETP.NE.AND P0, PT, R2, 0x257, PT ;  /* 0x000002570200780c */ /* 0x000fe20003f05270 */
[----:B-1----:R-:W-:-:S02]  /*00d0*/  IMAD R3, R3, UR6, R0 ;  /* 0x0000000603037c24 */ /* 0x002fc4000f8e0200 */
[----:B--2---:R-:W-:-:S10]  /*00e0*/  IMAD R0, R4, UR7, R5 ;  /* 0x0000000704007c24 */ /* 0x004fd4000f8e0205 */
[----:B------:R-:W-:Y:S05]  /*00f0*/  @!P0 BRA `(.L_x_1) ;  /* 0x0000000000ac8947 */ /* 0x000fea0003800000 */
[----:B------:R-:W1:Y:S01]  /*0100*/  LDC.64 R4, c[0x0][0x380] ;  /* 0x0000e000ff047b82 */ /* 0x000e620000000a00 */
[----:B------:R-:W-:-:S07]  /*0110*/  ISETP.NE.AND P0, PT, R2, RZ, PT ;  /* 0x000000ff0200720c */ /* 0x000fce0003f05270 */
[----:B------:R-:W2:Y:S06]  /*0120*/  LDC.64 R6, c[0x0][0x388] ;  /* 0x0000e200ff067b82 */ /* 0x000eac0000000a00 */
[----:B-1----:R-:W-:-:S04]  /*0130*/  @!P0 IMAD.WIDE.U32 R4, R0, 0x12c0, R4 ;  /* 0x000012c000048825 */ /* 0x002fc800078e0004 */
[----:B------:R-:W-:Y:S01]  /*0140*/  @!P0 IMAD.WIDE.U32 R4, R3, 0x8, R4 ;  /* 0x0000000803048825 */ /* 0x000fe200078e0004 */
[----:B--2---:R-:W-:-:S07]  /*0150*/  @!P0 DADD R6, -RZ, -R6 ;  /* 0x00000000ff068229 */ /* 0x004fce0000000906 */
[----:B0-----:R0:W-:Y:S01]  /*0160*/  @!P0 STG.E.64 desc[UR4][R4.64], R6 ;  /* 0x0000000604008986 */ /* 0x0011e2000c101b04 */
[----:B------:R-:W-:Y:S05]  /*0170*/  @!P0 EXIT ;  /* 0x000000000000894d */ /* 0x000fea0003800000 */
[----:B------:R-:W-:-:S13]  /*0180*/  ISETP.NE.AND P0, PT, R0, 0x257, PT ;  /* 0x000002570000780c */ /* 0x000fda0003f05270 */
[----:B------:R-:W-:Y:S05]  /*0190*/  @!P0 BRA `(.L_x_2) ;  /* 0x0000000000688947 */ /* 0x000fea0003800000 */
[----:B0-----:R-:W0:Y:S01]  /*01a0*/  LDC.64 R4, c[0x0][0x380] ;  /* 0x0000e000ff047b82 */ /* 0x001e220000000a00 */
[----:B------:R-:W-:-:S07]  /*01b0*/  ISETP.NE.AND P0, PT, R0, RZ, PT ;  /* 0x000000ff0000720c */ /* 0x000fce0003f05270 */
[----:B------:R-:W1:Y:S06]  /*01c0*/  LDC.64 R6, c[0x0][0x388] ;  /* 0x0000e200ff067b82 */ /* 0x000e6c0000000a00 */
[----:B0-----:R-:W-:-:S04]  /*01d0*/  @!P0 IMAD.WIDE.U32 R4, R2, 0x2bf200, R4 ;  /* 0x002bf20002048825 */ /* 0x001fc800078e0004 */
[----:B------:R-:W-:Y:S01]  /*01e0*/  @!P0 IMAD.WIDE.U32 R4, R3, 0x8, R4 ;  /* 0x0000000803048825 */ /* 0x000fe200078e0004 */
[----:B-1----:R-:W-:-:S07]  /*01f0*/  @!P0 DADD R6, -RZ, -R6 ;  /* 0x00000000ff068229 */ /* 0x002fce0000000906 */
[----:B------:R0:W-:Y:S01]  /*0200*/  @!P0 STG.E.64 desc[UR4][R4.64], R6 ;  /* 0x0000000604008986 */ /* 0x0001e2000c101b04 */
[----:B------:R-:W-:Y:S05]  /*0210*/  @!P0 EXIT ;  /* 0x000000000000894d */ /* 0x000fea0003800000 */
[----:B------:R-:W-:-:S13]  /*0220*/  ISETP.NE.AND P0, PT, R3, 0x257, PT ;  /* 0x000002570300780c */ /* 0x000fda0003f05270 */
[----:B------:R-:W-:Y:S05]  /*0230*/  @!P0 BRA `(.L_x_3) ;  /* 0x0000000000248947 */ /* 0x000fea0003800000 */
[----:B------:R-:W-:-:S13]  /*0240*/  ISETP.NE.AND P0, PT, R3, RZ, PT ;  /* 0x000000ff0300720c */ /* 0x000fda0003f05270 */
[----:B------:R-:W-:Y:S05]  /*0250*/  @P0 EXIT ;  /* 0x000000000000094d */ /* 0x000fea0003800000 */
[----:B0-----:R-:W0:Y:S08]  /*0260*/  LDC.64 R4, c[0x0][0x380] ;  /* 0x0000e000ff047b82 */ /* 0x001e300000000a00 */
[----:B------:R-:W1:Y:S01]  /*0270*/  LDC.64 R6, c[0x0][0x388] ;  /* 0x0000e200ff067b82 */ /* 0x000e620000000a00 */
[----:B0-----:R-:W-:-:S04]  /*0280*/  IMAD.WIDE.U32 R2, R2, 0x2bf200, R4 ;  /* 0x002bf20002027825 */ /* 0x001fc800078e0004 */
[----:B------:R-:W-:Y:S01]  /*0290*/  IMAD.WIDE.U32 R2, R0, 0x12c0, R2 ;  /* 0x000012c000027825 */ /* 0x000fe200078e0002 */
[----:B-1----:R-:W-:-:S07]  /*02a0*/  DADD R6, -RZ, -R6 ;  /* 0x00000000ff067229 */ /* 0x002fce0000000906 */
[----:B------:R-:W-:Y:S01]  /*02b0*/  STG.E.64 desc[UR4][R2.64], R6 ;  /* 0x0000000602007986 */ /* 0x000fe2000c101b04 */
[----:B------:R-:W-:Y:S05]  /*02c0*/  EXIT ;  /* 0x000000000000794d */ /* 0x000fea0003800000 */
.L_x_3:
[----:B0-----:R-:W0:Y:S08]  /*02d0*/  LDC.64 R4, c[0x0][0x380] ;  /* 0x0000e000ff047b82 */ /* 0x001e300000000a00 */
[----:B------:R-:W1:Y:S01]  /*02e0*/  LDC.64 R6, c[0x0][0x388] ;  /* 0x0000e200ff067b82 */ /* 0x000e620000000a00 */
[----:B0-----:R-:W-:-:S04]  /*02f0*/  IMAD.WIDE.U32 R4, R2, 0x2bf200, R4 ;  /* 0x002bf20002047825 */ /* 0x001fc800078e0004 */
[----:B------:R-:W-:Y:S01]  /*0300*/  IMAD.WIDE.U32 R4, R0, 0x12c0, R4 ;  /* 0x000012c000047825 */ /* 0x000fe200078e0004 */
[----:B-1----:R-:W-:-:S07]  /*0310*/  DADD R6, -RZ, -R6 ;  /* 0x00000000ff067229 */ /* 0x002fce0000000906 */
[----:B------:R-:W-:Y:S01]  /*0320*/  STG.E.64 desc[UR4][R4.64+0x12b8], R6 ;  /* 0x0012b80604007986 */ /* 0x000fe2000c101b04 */
[----:B------:R-:W-:Y:S05]  /*0330*/  EXIT ;  /* 0x000000000000794d */ /* 0x000fea0003800000 */
.L_x_2:
[----:B0-----:R-:W0:Y:S08]  /*0340*/  LDC.64 R4, c[0x0][0x380] ;  /* 0x0000e000ff047b82 */ /* 0x001e300000000a00 */
[----:B------:R-:W1:Y:S01]  /*0350*/  LDC.64 R6, c[0x0][0x388] ;  /* 0x0000e200ff067b82 */ /* 0x000e620000000a00 */
[----:B0-----:R-:W-:-:S04]  /*0360*/  IMAD.WIDE.U32 R4, R2, 0x2bf200, R4 ;  /* 0x002bf20002047825 */ /* 0x001fc800078e0004 */
[----:B------:R-:W-:Y:S01]  /*0370*/  IMAD.WIDE.U32 R4, R3, 0x8, R4 ;  /* 0x0000000803047825 */ /* 0x000fe200078e0004 */
[----:B-1----:R-:W-:-:S07]  /*0380*/  DADD R6, -RZ, -R6 ;  /* 0x00000000ff067229 */ /* 0x002fce0000000906 */
[----:B------:R-:W-:Y:S01]  /*0390*/  STG.E.64 desc[UR4][R4.64+0x2bdf40], R6 ;  /* 0x2bdf400604007986 */ /* 0x000fe2000c101b04 */
[----:B------:R-:W-:Y:S05]  /*03a0*/  EXIT ;  /* 0x000000000000794d */ /* 0x000fea0003800000 */
.L_x_1:
[----:B------:R-:W1:Y:S08]  /*03b0*/  LDC.64 R4, c[0x0][0x380] ;  /* 0x0000e000ff047b82 */ /* 0x000e700000000a00 */
[----:B------:R-:W2:Y:S01]  /*03c0*/  LDC.64 R6, c[0x0][0x388] ;  /* 0x0000e200ff067b82 */ /* 0x000ea20000000a00 */
[----:B-1----:R-:W-:-:S04]  /*03d0*/  IMAD.WIDE.U32 R4, R0, 0x12c0, R4 ;  /* 0x000012c000047825 */ /* 0x002fc800078e0004 */
[----:B------:R-:W-:Y:S01]  /*03e0*/  IMAD.WIDE.U32 R4, R3, 0x8, R4 ;  /* 0x0000000803047825 */ /* 0x000fe200078e0004 */
[----:B--2---:R-:W-:Y:S02]  /*03f0*/  DADD R6, -RZ, -R6 ;  /* 0x00000000ff067229 */ /* 0x004fe40000000906 */
[----:B------:R-:W-:-:S04]  /*0400*/  IADD3 R2, P0, PT, R4, 0x67000000, RZ ;  /* 0x6700000004027810 */ /* 0x000fc80007f1e0ff */
[----:B------:R-:W-:-:S05]  /*0410*/  IADD3.X R3, PT, PT, RZ, R5, RZ, P0, !PT ;  /* 0x00000005ff037210 */ /* 0x000fca00007fe4ff */
[----:B0-----:R-:W-:Y:S01]  /*0420*/  STG.E.64 desc[UR4][R2.64+-0x2cc200], R6 ;  /* 0xd33e000602007986 */ /* 0x001fe2000c101b04 */
[----:B------:R-:W-:Y:S05]  /*0430*/  EXIT ;  /* 0x000000000000794d */ /* 0x000fea0003800000 */
.L_x_4:
        /* <DEDUP_REMOVED lines=12> */
.L_x_80:


//--------------------- .text._Z15thermalEquationPA600_A600_dS1_S1_S1_ddddd --------------------------
	.section	.text._Z15thermalEquationPA600_A600_dS1_S1_S1_ddddd,"ax",@progbits
	.align	128
        .global         _Z15thermalEquationPA600_A600_dS1_S1_S1_ddddd
        .type           _Z15thermalEquationPA600_A600_dS1_S1_S1_ddddd,@function
        .size           _Z15thermalEquationPA600_A600_dS1_S1_S1_ddddd,(.L_x_76 - _Z15thermalEquationPA600_A600_dS1_S1_S1_ddddd)
        .other          _Z15thermalEquationPA600_A600_dS1_S1_S1_ddddd,@"STO_CUDA_ENTRY STV_DEFAULT"
_Z15thermalEquationPA600_A600_dS1_S1_S1_ddddd:
.text._Z15thermalEquationPA600_A600_dS1_S1_S1_ddddd:
[----:B------:R-:W-:Y:S01]  /*0000*/  LDC R1, c[0x0][0x37c] ;  /* 0x0000df00ff017b82 */ /* 0x000fe20000000800 */
[----:B------:R-:W0:Y:S07]  /*0010*/  S2R R3, SR_TID.Y ;  /* 0x0000000000037919 */ /* 0x000e2e0000002200 */
[----:B------:R-:W1:Y:S01]  /*0020*/  LDC R7, c[0x0][0x360] ;  /* 0x0000d800ff077b82 */ /* 0x000e620000000800 */
[----:B------:R-:W1:Y:S01]  /*0030*/  S2R R0, SR_TID.X ;  /* 0x0000000000007919 */ /* 0x000e620000002100 */
[----:B------:R-:W2:Y:S06]  /*0040*/  S2R R5, SR_TID.Z ;  /* 0x0000000000057919 */ /* 0x000eac0000002300 */
[----:B------:R-:W0:Y:S08]  /*0050*/  S2UR UR5, SR_CTAID.Y ;  /* 0x00000000000579c3 */ /* 0x000e300000002600 */
[----:B------:R-:W0:Y:S08]  /*0060*/  LDC R6, c[0x0][0x364] ;  /* 0x0000d900ff067b82 */ /* 0x000e300000000800 */
[----:B------:R-:W1:Y:S08]  /*0070*/  S2UR UR4, SR_CTAID.X ;  /* 0x00000000000479c3 */ /* 0x000e700000002500 */
[----:B------:R-:W2:Y:S08]  /*0080*/  S2UR UR6, SR_CTAID.Z ;  /* 0x00000000000679c3 */ /* 0x000eb00000002700 */
[----:B------:R-:W2:Y:S01]  /*0090*/  LDC R8, c[0x0][0x368] ;  /* 0x0000da00ff087b82 */ /* 0x000ea20000000800 */
[----:B0-----:R-:W-:-:S05]  /*00a0*/  IMAD R6, R6, UR5, R3 ;  /* 0x0000000506067c24 */ /* 0x001fca000f8e0203 */
[----:B------:R-:W-:Y:S01]  /*00b0*/  ISETP.NE.AND P0, PT, R6, RZ, PT ;  /* 0x000000ff0600720c */ /* 0x000fe20003f05270 */
[----:B-1----:R-:W-:Y:S02]  /*00c0*/  IMAD R7, R7, UR4, R0 ;  /* 0x0000000407077c24 */ /* 0x002fe4000f8e0200 */
[----:B--2---:R-:W-:-:S05]  /*00d0*/  IMAD R8, R8, UR6, R5 ;  /* 0x0000000608087c24 */ /* 0x004fca000f8e0205 */
[C---:B------:R-:W-:Y:S02]  /*00e0*/  ISETP.EQ.OR P0, PT, R8.reuse, RZ, !P0 ;  /* 0x000000ff0800720c */ /* 0x040fe40004702670 */
[----:B------:R-:W-:-:S04]  /*00f0*/  VIMNMX3.U32 R0, R8, R6, R7, !PT ;  /* 0x000000060800720f */ /* 0x000fc80007800007 */
[----:B------:R-:W-:-:S04]  /*0100*/  ISETP.GT.U32.OR P0, PT, R0, 0x256, P0 ;  /* 0x000002560000780c */ /* 0x000fc80000704470 */
[----:B------:R-:W-:-:S13]  /*0110*/  ISETP.EQ.OR P0, PT, R7, RZ, P0 ;  /* 0x000000ff0700720c */ /* 0x000fda0000702670 */
[----:B------:R-:W-:Y:S05]  /*0120*/  @P0 EXIT ;  /* 0x000000000000094d */ /* 0x000fea0003800000 */
[----:B------:R-:W0:Y:S01]  /*0130*/  LDC.64 R4, c[0x0][0x388] ;  /* 0x0000e200ff047b82 */ /* 0x000e220000000a00 */
[----:B------:R-:W-:Y:S01]  /*0140*/  VIADD R3, R8, 0xffffffff ;  /* 0xffffffff08037836 */ /* 0x000fe20000000000 */
[----:B------:R-:W1:Y:S06]  /*0150*/  LDCU.64 UR4, c[0x0][0x358] ;  /* 0x00006b00ff0477ac */ /* 0x000e6c0008000a00 */
[----:B------:R-:W2:Y:S08]  /*0160*/  LDC.64 R18, c[0x0][0x390] ;  /* 0x0000e400ff127b82 */ /* 0x000eb00000000a00 */
[----:B------:R-:W3:Y:S01]  /*0170*/  LDC.64 R20, c[0x0][0x398] ;  /* 0x0000e600ff147b82 */ /* 0x000ee20000000a00 */
[----:B0-----:R-:W-:-:S04]  /*0180*/  IMAD.WIDE.U32 R2, R3, 0x2bf200, R4 ;  /* 0x002bf20003027825 */ /* 0x001fc800078e0004 */
[----:B------:R-:W-:-:S04]  /*0190*/  IMAD.WIDE.U32 R4, R8, 0x2bf200, R4 ;  /* 0x002bf20008047825 */ /* 0x000fc800078e0004 */
[----:B------:R-:W-:-:S04]  /*01a0*/  IMAD.WIDE.U32 R2, R6, 0x12c0, R2 ;  /* 0x000012c006027825 */ /* 0x000fc800078e0002 */
[----:B------:R-:W-:-:S04]  /*01b0*/  IMAD.WIDE.U32 R10, R6, 0x12c0, R4 ;  /* 0x000012c0060a7825 */ /* 0x000fc800078e0004 */
[----:B------:R-:W-:-:S04]  /*01c0*/  IMAD.WIDE.U32 R2, R7, 0x8, R2 ;  /* 0x0000000807027825 */ /* 0x000fc800078e0002 */
[----:B------:R-:W-:Y:S02]  /*01d0*/  IMAD.WIDE.U32 R12, R7, 0x8, R10 ;  /* 0x00000008070c7825 */ /* 0x000fe400078e000a */
[----:B-1----:R-:W4:Y:S04]  /*01e0*/  LDG.E.64 R2, desc[UR4][R2.64] ;  /* 0x0000000402027981 */ /* 0x002f28000c1e1b00 */
[----:B------:R-:W4:Y:S04]  /*01f0*/  LDG.E.64 R14, desc[UR4][R12.64+0x2bf200] ;  /* 0x2bf200040c0e7981 */ /* 0x000f28000c1e1b00 */
[----:B------:R-:W5:Y:S01]  /*0200*/  LDG.E.64 R16, desc[UR4][R12.64] ;  /* 0x000000040c107981 */ /* 0x000f62000c1e1b00 */
[----:B--2---:R-:W-:-:S04]  /*0210*/  IMAD.WIDE.U32 R18, R8, 0x2bf200, R18 ;  /* 0x002bf20008127825 */ /* 0x004fc800078e0012 */
[----:B---3--:R-:W-:-:S04]  /*0220*/  IMAD.WIDE.U32 R20, R8, 0x2bf200, R20 ;  /* 0x002bf20008147825 */ /* 0x008fc800078e0014 */
[----:B------:R-:W-:-:S04]  /*0230*/  IMAD.WIDE.U32 R18, R6, 0x12c0, R18 ;  /* 0x000012c006127825 */ /* 0x000fc800078e0012 */
[----:B------:R-:W-:-:S04]  /*0240*/  IMAD.WIDE.U32 R22, R6, 0x12c0, R20 ;  /* 0x000012c006167825 */ /* 0x000fc800078e0014 */
[C---:B------:R-:W-:Y:S02]  /*0250*/  IMAD.WIDE.U32 R20, R7.reuse, 0x8, R18 ;  /* 0x0000000807147825 */ /* 0x040fe400078e0012 */
[----:B------:R-:W0:Y:S02]  /*0260*/  LDC.64 R18, c[0x0][0x3b0] ;  /* 0x0000ec00ff127b82 */ /* 0x000e240000000a00 */
[----:B------:R-:W-:Y:S02]  /*0270*/  IMAD.WIDE.U32 R22, R7, 0x8, R22 ;  /* 0x0000000807167825 */ /* 0x000fe400078e0016 */
[----:B------:R-:W2:Y:S04]  /*0280*/  LDG.E.64 R20, desc[UR4][R20.64] ;  /* 0x0000000414147981 */ /* 0x000ea8000c1e1b00 */
[----:B------:R-:W2:Y:S01]  /*0290*/  LDG.E.64 R22, desc[UR4][R22.64] ;  /* 0x0000000416167981 */ /* 0x000ea2000c1e1b00 */
[----:B------:R-:W-:Y:S01]  /*02a0*/  IMAD.MOV.U32 R24, RZ, RZ, 0x1 ;  /* 0x00000001ff187424 */ /* 0x000fe200078e00ff */
[----:B------:R-:W-:Y:S01]  /*02b0*/  BSSY.RECONVERGENT B0, `(.L_x_5) ;  /* 0x000001c000007945 */ /* 0x000fe20003800200 */
[----:B0-----:R-:W-:-:S06]  /*02c0*/  DMUL R18, R18, R18 ;  /* 0x0000001212127228 */ /* 0x001fcc0000000000 */
[----:B------:R-:W0:Y:S02]  /*02d0*/  MUFU.RCP64H R25, R19 ;  /* 0x0000001300197308 */ /* 0x000e240000001800 */
[----:B0-----:R-:W-:-:S08]  /*02e0*/  DFMA R26, -R18, R24, 1 ;  /* 0x3ff00000121a742b */ /* 0x001fd00000000118 */
[----:B------:R-:W-:-:S08]  /*02f0*/  DFMA R26, R26, R26, R26 ;  /* 0x0000001a1a1a722b */ /* 0x000fd0000000001a */
[----:B------:R-:W-:-:S08]  /*0300*/  DFMA R26, R24, R26, R24 ;  /* 0x0000001a181a722b */ /* 0x000fd00000000018 */
[----:B------:R-:W-:-:S08]  /*0310*/  DFMA R24, -R18, R26, 1 ;  /* 0x3ff000001218742b */ /* 0x000fd0000000011a */
[----:B------:R-:W-:Y:S02]  /*0320*/  DFMA R26, R26, R24, R26 ;  /* 0x000000181a1a722b */ /* 0x000fe4000000001a */
[----:B----4-:R-:W-:Y:S02]  /*0330*/  DADD R2, R14, R2 ;  /* 0x000000000e027229 */ /* 0x010fe40000000002 */
[----:B-----5:R-:W-:-:S08]  /*0340*/  DADD R14, R16, R16 ;  /* 0x00000000100e7229 */ /* 0x020fd00000000010 */
[----:B------:R-:W-:-:S08]  /*0350*/  DADD R24, R2, -R14 ;  /* 0x0000000002187229 */ /* 0x000fd0000000080e */
[----:B------:R-:W-:Y:S02]  /*0360*/  DMUL R2, R24, R26 ;  /* 0x0000001a18027228 */ /* 0x000fe40000000000 */
[----:B------:R-:W-:-:S06]  /*0370*/  FSETP.GEU.AND P1, PT, |R25|, 6.5827683646048100446e-37, PT ;  /* 0x036000001900780b */ /* 0x000fcc0003f2e200 */
[----:B------:R-:W-:Y:S02]  /*0380*/  DFMA R28, -R18, R2, R24 ;  /* 0x00000002121c722b */ /* 0x000fe40000000118 */
[----:B--2---:R-:W-:-:S06]  /*0390*/  DADD R20, R20, -R22 ;  /* 0x0000000014147229 */ /* 0x004fcc0000000816 */
[----:B------:R-:W-:Y:S02]  /*03a0*/  DFMA R2, R26, R28, R2 ;  /* 0x0000001c1a02722b */ /* 0x000fe40000000002 */
[----:B------:R-:W-:-:S08]  /*03b0*/  DFMA R16, R20, 0.5, R16 ;  /* 0x3fe000001410782b */ /* 0x000fd00000000010 */
[----:B------:R-:W-:-:S05]  /*03c0*/  FFMA R0, RZ, R19, R3 ;  /* 0x00000013ff007223 */ /* 0x000fca0000000003 */
[----:B------:R-:W-:-:S13]  /*03d0*/  FSETP.GT.AND P0, PT, |R0|, 1.469367938527859385e-39, PT ;  /* 0x001000000000780b */ /* 0x000fda0003f04200 */
[----:B------:R-:W-:Y:S05]  /*03e0*/  @P0 BRA P1, `(.L_x_6) ;  /* 0x0000000000200947 */ /* 0x000fea0000800000 */
[----:B------:R-:W-:Y:S01]  /*03f0*/  IMAD.MOV.U32 R22, RZ, RZ, R24 ;  /* 0x000000ffff167224 */ /* 0x000fe200078e0018 */
[----:B------:R-:W-:Y:S01]  /*0400*/  MOV R21, R19 ;  /* 0x0000001300157202 */ /* 0x000fe20000000f00 */
[----:B------:R-:W-:Y:S01]  /*0410*/  IMAD.MOV.U32 R23, RZ, RZ, R25 ;  /* 0x000000ffff177224 */ /* 0x000fe200078e0019 */
[----:B------:R-:W-:Y:S01]  /*0420*/  MOV R0, 0x450 ;  /* 0x0000045000007802 */ /* 0x000fe20000000f00 */
[----:B------:R-:W-:-:S07]  /*0430*/  IMAD.MOV.U32 R20, RZ, RZ, R18 ;  /* 0x000000ffff147224 */ /* 0x000fce00078e0012 */
[----:B------:R-:W-:Y:S05]  /*0440*/  CALL.REL.NOINC `($__internal_0_$__cuda_sm20_div_rn_f64_full) ;  /* 0x0000000400307944 */ /* 0x000fea0003c00000 */
[----:B------:R-:W-:Y:S02]  /*0450*/  IMAD.MOV.U32 R2, RZ, RZ, R26 ;  /* 0x000000ffff027224 */ /* 0x000fe400078e001a */
[----:B------:R-:W-:-:S07]  /*0460*/  IMAD.MOV.U32 R3, RZ, RZ, R27 ;  /* 0x000000ffff037224 */ /* 0x000fce00078e001b */
.L_x_6:
[----:B------:R-:W-:Y:S05]  /*0470*/  BSYNC.RECONVERGENT B0 ;  /* 0x0000000000007941 */ /* 0x000fea0003800200 */
.L_x_5:
[----:B------:R-:W-:Y:S01]  /*0480*/  VIADD R9, R6, 0xffffffff ;  /* 0xffffffff06097836 */ /* 0x000fe20000000000 */
[----:B------:R-:W0:Y:S03]  /*0490*/  LDC.64 R18, c[0x0][0x3b8] ;  /* 0x0000ee00ff127b82 */ /* 0x000e260000000a00 */
[----:B------:R-:W-:-:S04]  /*04a0*/  IMAD.WIDE.U32 R4, R9, 0x12c0, R4 ;  /* 0x000012c009047825 */ /* 0x000fc800078e0004 */
        /* <DEDUP_REMOVED lines=12> */
[----:B--2---:R-:W-:-:S08]  /*0570*/  DADD R4, R4, R20 ;  /* 0x0000000004047229 */ /* 0x004fd00000000014 */
[----:B------:R-:W-:-:S08]  /*0580*/  DADD R22, -R14, R4 ;  /* 0x000000000e167229 */ /* 0x000fd00000000104 */
[----:B------:R-:W-:Y:S02]  /*0590*/  DMUL R4, R22, R26 ;  /* 0x0000001a16047228 */ /* 0x000fe40000000000 */
[----:B------:R-:W-:-:S06]  /*05a0*/  FSETP.GEU.AND P1, PT, |R23|, 6.5827683646048100446e-37, PT ;  /* 0x036000001700780b */ /* 0x000fcc0003f2e200 */
[----:B------:R-:W-:-:S08]  /*05b0*/  DFMA R20, -R18, R4, R22 ;  /* 0x000000041214722b */ /* 0x000fd00000000116 */
[----:B------:R-:W-:-:S10]  /*05c0*/  DFMA R4, R26, R20, R4 ;  /* 0x000000141a04722b */ /* 0x000fd40000000004 */
[----:B------:R-:W-:-:S05]  /*05d0*/  FFMA R0, RZ, R19, R5 ;  /* 0x00000013ff007223 */ /* 0x000fca0000000005 */
[----:B------:R-:W-:-:S13]  /*05e0*/  FSETP.GT.AND P0, PT, |R0|, 1.469367938527859385e-39, PT ;  /* 0x001000000000780b */ /* 0x000fda0003f04200 */
[----:B------:R-:W-:Y:S05]  /*05f0*/  @P0 BRA P1, `(.L_x_8) ;  /* 0x0000000000180947 */ /* 0x000fea0000800000 */
[----:B------:R-:W-:Y:S01]  /*0600*/  MOV R20, R18 ;  /* 0x0000001200147202 */ /* 0x000fe20000000f00 */
[----:B------:R-:W-:Y:S01]  /*0610*/  IMAD.MOV.U32 R21, RZ, RZ, R19 ;  /* 0x000000ffff157224 */ /* 0x000fe200078e0013 */
[----:B------:R-:W-:-:S07]  /*0620*/  MOV R0, 0x640 ;  /* 0x0000064000007802 */ /* 0x000fce0000000f00 */
[----:B------:R-:W-:Y:S05]  /*0630*/  CALL.REL.NOINC `($__internal_0_$__cuda_sm20_div_rn_f64_full) ;  /* 0x0000000000b47944 */ /* 0x000fea0003c00000 */
[----:B------:R-:W-:Y:S02]  /*0640*/  IMAD.MOV.U32 R4, RZ, RZ, R26 ;  /* 0x000000ffff047224 */ /* 0x000fe400078e001a */
[----:B------:R-:W-:-:S07]  /*0650*/  IMAD.MOV.U32 R5, RZ, RZ, R27 ;  /* 0x000000ffff057224 */ /* 0x000fce00078e001b */
.L_x_8:
[----:B------:R-:W-:Y:S05]  /*0660*/  BSYNC.RECONVERGENT B0 ;  /* 0x0000000000007941 */ /* 0x000fea0003800200 */
.L_x_7:
[----:B------:R-:W-:Y:S01]  /*0670*/  VIADD R9, R7, 0xffffffff ;  /* 0xffffffff07097836 */ /* 0x000fe20000000000 */
[----:B------:R-:W2:Y:S01]  /*0680*/  LDG.E.64 R12, desc[UR4][R12.64+0x8] ;  /* 0x000008040c0c7981 */ /* 0x000ea2000c1e1b00 */
[----:B------:R-:W0:Y:S02]  /*0690*/  LDC.64 R18, c[0x0][0x3c0] ;  /* 0x0000f000ff127b82 */ /* 0x000e240000000a00 */
[----:B------:R-:W-:-:S06]  /*06a0*/  IMAD.WIDE.U32 R10, R9, 0x8, R10 ;  /* 0x00000008090a7825 */ /* 0x000fcc00078e000a */
[----:B------:R-:W2:Y:S01]  /*06b0*/  LDG.E.64 R10, desc[UR4][R10.64] ;  /* 0x000000040a0a7981 */ /* 0x000ea2000c1e1b00 */
[----:B0-----:R-:W-:-:S06]  /*06c0*/  DMUL R18, R18, R18 ;  /* 0x0000001212127228 */ /* 0x001fcc0000000000 */
[----:B------:R-:W0:Y:S01]  /*06d0*/  MUFU.RCP64H R21, R19 ;  /* 0x0000001300157308 */ /* 0x000e220000001800 */
[----:B------:R-:W-:-:S06]  /*06e0*/  MOV R20, 0x1 ;  /* 0x0000000100147802 */ /* 0x000fcc0000000f00 */
[----:B0-----:R-:W-:-:S08]  /*06f0*/  DFMA R22, -R18, R20, 1 ;  /* 0x3ff000001216742b */ /* 0x001fd00000000114 */
[----:B------:R-:W-:-:S08]  /*0700*/  DFMA R22, R22, R22, R22 ;  /* 0x000000161616722b */ /* 0x000fd00000000016 */
[----:B------:R-:W-:-:S08]  /*0710*/  DFMA R20, R20, R22, R20 ;  /* 0x000000161414722b */ /* 0x000fd00000000014 */
[----:B------:R-:W-:-:S08]  /*0720*/  DFMA R24, -R18, R20, 1 ;  /* 0x3ff000001218742b */ /* 0x000fd00000000114 */
[----:B------:R-:W-:Y:S01]  /*0730*/  DFMA R24, R20, R24, R20 ;  /* 0x000000181418722b */ /* 0x000fe20000000014 */
[----:B------:R-:W0:Y:S01]  /*0740*/  LDC.64 R20, c[0x0][0x3a8] ;  /* 0x0000ea00ff147b82 */ /* 0x000e220000000a00 */
[----:B------:R-:W-:Y:S01]  /*0750*/  BSSY.RECONVERGENT B0, `(.L_x_9) ;  /* 0x0000012000007945 */ /* 0x000fe20003800200 */
[----:B--2---:R-:W-:-:S08]  /*0760*/  DADD R22, R12, R10 ;  /* 0x000000000c167229 */ /* 0x004fd0000000000a */
[----:B------:R-:W-:Y:S01]  /*0770*/  DADD R22, -R14, R22 ;  /* 0x000000000e167229 */ /* 0x000fe20000000116 */
[----:B------:R-:W0:Y:S07]  /*0780*/  LDC.64 R14, c[0x0][0x3a0] ;  /* 0x0000e800ff0e7b82 */ /* 0x000e2e0000000a00 */
[----:B------:R-:W-:-:S08]  /*0790*/  DMUL R12, R22, R24 ;  /* 0x00000018160c7228 */ /* 0x000fd00000000000 */
[----:B------:R-:W-:-:S08]  /*07a0*/  DFMA R10, -R18, R12, R22 ;  /* 0x0000000c120a722b */ /* 0x000fd00000000116 */
[----:B------:R-:W-:Y:S01]  /*07b0*/  DFMA R12, R24, R10, R12 ;  /* 0x0000000a180c722b */ /* 0x000fe2000000000c */
[----:B------:R-:W-:-:S09]  /*07c0*/  FSETP.GEU.AND P1, PT, |R23|, 6.5827683646048100446e-37, PT ;  /* 0x036000001700780b */ /* 0x000fd20003f2e200 */
[----:B------:R-:W-:-:S05]  /*07d0*/  FFMA R0, RZ, R19, R13 ;  /* 0x00000013ff007223 */ /* 0x000fca000000000d */
[----:B------:R-:W-:Y:S01]  /*07e0*/  FSETP.GT.AND P0, PT, |R0|, 1.469367938527859385e-39, PT ;  /* 0x001000000000780b */ /* 0x000fe20003f04200 */
[----:B0-----:R-:W-:-:S12]  /*07f0*/  DMUL R10, R14, R20 ;  /* 0x000000140e0a7228 */ /* 0x001fd80000000000 */
[----:B------:R-:W-:Y:S05]  /*0800*/  @P0 BRA P1, `(.L_x_10) ;  /* 0x0000000000180947 */ /* 0x000fea0000800000 */
[----:B------:R-:W-:Y:S01]  /*0810*/  IMAD.MOV.U32 R20, RZ, RZ, R18 ;  /* 0x000000ffff147224 */ /* 0x000fe200078e0012 */
[----:B------:R-:W-:Y:S01]  /*0820*/  MOV R0, 0x850 ;  /* 0x0000085000007802 */ /* 0x000fe20000000f00 */
[----:B------:R-:W-:-:S07]  /*0830*/  IMAD.MOV.U32 R21, RZ, RZ, R19 ;  /* 0x000000ffff157224 */ /* 0x000fce00078e0013 */
[----:B------:R-:W-:Y:S05]  /*0840*/  CALL.REL.NOINC `($__internal_0_$__cuda_sm20_div_rn_f64_full) ;  /* 0x0000000000307944 */ /* 0x000fea0003c00000 */
[----:B------:R-:W-:Y:S02]  /*0850*/  IMAD.MOV.U32 R12, RZ, RZ, R26 ;  /* 0x000000ffff0c7224 */ /* 0x000fe400078e001a */
[----:B------:R-:W-:-:S07]  /*0860*/  IMAD.MOV.U32 R13, RZ, RZ, R27 ;  /* 0x000000ffff0d7224 */ /* 0x000fce00078e001b */
.L_x_10:
[----:B------:R-:W-:Y:S05]  /*0870*/  BSYNC.RECONVERGENT B0 ;  /* 0x0000000000007941 */ /* 0x000fea0003800200 */
.L_x_9:
[----:B------:R-:W0:Y:S01]  /*0880*/  LDC.64 R14, c[0x0][0x380] ;  /* 0x0000e000ff0e7b82 */ /* 0x000e220000000a00 */
[----:B------:R-:W-:-:S08]  /*0890*/  DADD R2, R4, R2 ;  /* 0x0000000004027229 */ /* 0x000fd00000000002 */
[----:B------:R-:W-:-:S08]  /*08a0*/  DADD R2, R2, R12 ;  /* 0x0000000002027229 */ /* 0x000fd0000000000c */
[----:B------:R-:W-:Y:S01]  /*08b0*/  DFMA R2, R2, R10, R16 ;  /* 0x0000000a0202722b */ /* 0x000fe20000000010 */
[----:B0-----:R-:W-:-:S04]  /*08c0*/  IMAD.WIDE.U32 R8, R8, 0x2bf200, R14 ;  /* 0x002bf20008087825 */ /* 0x001fc800078e000e */
[----:B------:R-:W-:-:S04]  /*08d0*/  IMAD.WIDE.U32 R8, R6, 0x12c0, R8 ;  /* 0x000012c006087825 */ /* 0x000fc800078e0008 */
[----:B------:R-:W-:-:S05]  /*08e0*/  IMAD.WIDE.U32 R8, R7, 0x8, R8 ;  /* 0x0000000807087825 */ /* 0x000fca00078e0008 */
[----:B------:R-:W-:Y:S01]  /*08f0*/  STG.E.64 desc[UR4][R8.64], R2 ;  /* 0x0000000208007986 */ /* 0x000fe2000c101b04 */
[----:B------:R-:W-:Y:S05]  /*0900*/  EXIT ;  /* 0x000000000000794d */ /* 0x000fea0003800000 */
        .weak           $__internal_0_$__cuda_sm20_div_rn_f64_full
        .type           $__internal_0_$__cuda_sm20_div_rn_f64_full,@function
        .size           $__internal_0_$__cuda_sm20_div_rn_f64_full,(.L_x_76 - $__internal_0_$__cuda_sm20_div_rn_f64_full)
$__internal_0_$__cuda_sm20_div_rn_f64_full:
[C---:B------:R-:W-:Y:S01]  /*0910*/  FSETP.GEU.AND P0, PT, |R21|.reuse, 1.469367938527859385e-39, PT ;  /* 0x001000001500780b */ /* 0x040fe20003f0e200 */
[----:B------:R-:W-:Y:S01]  /*0920*/  IMAD.MOV.U32 R24, RZ, RZ, 0x1 ;  /* 0x00000001ff187424 */ /* 0x000fe200078e00ff */
[----:B------:R-:W-:Y:S01]  /*0930*/  LOP3.LUT R18, R21, 0x800fffff, RZ, 0xc0, !PT ;  /* 0x800fffff15127812 */ /* 0x000fe200078ec0ff */
[----:B------:R-:W-:Y:S01]  /*0940*/  IMAD.MOV.U32 R32, RZ, RZ, 0x1ca00000 ;  /* 0x1ca00000ff207424 */ /* 0x000fe200078e00ff */
[C---:B------:R-:W-:Y:S01]  /*0950*/  FSETP.GEU.AND P2, PT, |R23|.reuse, 1.469367938527859385e-39, PT ;  /* 0x001000001700780b */ /* 0x040fe20003f4e200 */
[----:B------:R-:W-:Y:S01]  /*0960*/  BSSY.RECONVERGENT B1, `(.L_x_11) ;  /* 0x0000052000017945 */ /* 0x000fe20003800200 */
[----:B------:R-:W-:Y:S02]  /*0970*/  LOP3.LUT R19, R18, 0x3ff00000, RZ, 0xfc, !PT ;  /* 0x3ff0000012137812 */ /* 0x000fe400078efcff */
[----:B------:R-:W-:Y:S02]  /*0980*/  MOV R18, R20 ;  /* 0x0000001400127202 */ /* 0x000fe40000000f00 */
[----:B------:R-:W-:-:S02]  /*0990*/  LOP3.LUT R9, R23, 0x7ff00000, RZ, 0xc0, !PT ;  /* 0x7ff0000017097812 */ /* 0x000fc400078ec0ff */
[----:B------:R-:W-:Y:S01]  /*09a0*/  LOP3.LUT R34, R21, 0x7ff00000, RZ, 0xc0, !PT ;  /* 0x7ff0000015227812 */ /* 0x000fe200078ec0ff */
[----:B------:R-:W-:Y:S01]  /*09b0*/  @!P0 DMUL R18, R20, 8.98846567431157953865e+307 ;  /* 0x7fe0000014128828 */ /* 0x000fe20000000000 */
[----:B------:R-:W-:Y:S02]  /*09c0*/  MOV R33, R9 ;  /* 0x0000000900217202 */ /* 0x000fe40000000f00 */
[----:B------:R-:W-:Y:S02]  /*09d0*/  ISETP.GE.U32.AND P1, PT, R9, R34, PT ;  /* 0x000000220900720c */ /* 0x000fe40003f26070 */
[----:B------:R-:W-:Y:S01]  /*09e0*/  @!P2 LOP3.LUT R26, R21, 0x7ff00000, RZ, 0xc0, !PT ;  /* 0x7ff00000151aa812 */ /* 0x000fe200078ec0ff */
[----:B------:R-:W0:Y:S03]  /*09f0*/  MUFU.RCP64H R25, R19 ;  /* 0x0000001300197308 */ /* 0x000e260000001800 */
[----:B------:R-:W-:-:S02]  /*0a00*/  @!P2 ISETP.GE.U32.AND P3, PT, R9, R26, PT ;  /* 0x0000001a0900a20c */ /* 0x000fc40003f66070 */
[----:B------:R-:W-:Y:S02]  /*0a10*/  @!P0 LOP3.LUT R34, R19, 0x7ff00000, RZ, 0xc0, !PT ;  /* 0x7ff0000013228812 */ /* 0x000fe400078ec0ff */
[----:B------:R-:W-:-:S04]  /*0a20*/  @!P2 SEL R27, R32, 0x63400000, !P3 ;  /* 0x63400000201ba807 */ /* 0x000fc80005800000 */
[----:B------:R-:W-:-:S04]  /*0a30*/  @!P2 LOP3.LUT R30, R27, 0x80000000, R23, 0xf8, !PT ;  /* 0x800000001b1ea812 */ /* 0x000fc800078ef817 */
[----:B------:R-:W-:Y:S01]  /*0a40*/  @!P2 LOP3.LUT R31, R30, 0x100000, RZ, 0xfc, !PT ;  /* 0x001000001e1fa812 */ /* 0x000fe200078efcff */
[----:B------:R-:W-:Y:S01]  /*0a50*/  @!P2 IMAD.MOV.U32 R30, RZ, RZ, RZ ;  /* 0x000000ffff1ea224 */ /* 0x000fe200078e00ff */
[----:B0-----:R-:W-:-:S08]  /*0a60*/  DFMA R28, R24, -R18, 1 ;  /* 0x3ff00000181c742b */ /* 0x001fd00000000812 */
[----:B------:R-:W-:-:S08]  /*0a70*/  DFMA R28, R28, R28, R28 ;  /* 0x0000001c1c1c722b */ /* 0x000fd0000000001c */
[----:B------:R-:W-:Y:S01]  /*0a80*/  DFMA R28, R24, R28, R24 ;  /* 0x0000001c181c722b */ /* 0x000fe20000000018 */
[----:B------:R-:W-:Y:S01]  /*0a90*/  SEL R25, R32, 0x63400000, !P1 ;  /* 0x6340000020197807 */ /* 0x000fe20004800000 */
[----:B------:R-:W-:-:S03]  /*0aa0*/  IMAD.MOV.U32 R24, RZ, RZ, R22 ;  /* 0x000000ffff187224 */ /* 0x000fc600078e0016 */
[----:B------:R-:W-:-:S03]  /*0ab0*/  LOP3.LUT R25, R25, 0x800fffff, R23, 0xf8, !PT ;  /* 0x800fffff19197812 */ /* 0x000fc600078ef817 */
[----:B------:R-:W-:-:S03]  /*0ac0*/  DFMA R26, R28, -R18, 1 ;  /* 0x3ff000001c1a742b */ /* 0x000fc60000000812 */
[----:B------:R-:W-:-:S05]  /*0ad0*/  @!P2 DFMA R24, R24, 2, -R30 ;  /* 0x400000001818a82b */ /* 0x000fca000000081e */
[----:B------:R-:W-:-:S05]  /*0ae0*/  DFMA R26, R28, R26, R28 ;  /* 0x0000001a1c1a722b */ /* 0x000fca000000001c */
[----:B------:R-:W-:-:S03]  /*0af0*/  @!P2 LOP3.LUT R33, R25, 0x7ff00000, RZ, 0xc0, !PT ;  /* 0x7ff000001921a812 */ /* 0x000fc600078ec0ff */
[----:B------:R-:W-:Y:S02]  /*0b00*/  DMUL R28, R26, R24 ;  /* 0x000000181a1c7228 */ /* 0x000fe40000000000 */
[----:B------:R-:W-:-:S05]  /*0b10*/  VIADD R35, R33, 0xffffffff ;  /* 0xffffffff21237836 */ /* 0x000fca0000000000 */
[----:B------:R-:W-:Y:S01]  /*0b20*/  ISETP.GT.U32.AND P0, PT, R35, 0x7feffffe, PT ;  /* 0x7feffffe2300780c */ /* 0x000fe20003f04070 */
[----:B------:R-:W-:Y:S01]  /*0b30*/  VIADD R35, R34, 0xffffffff ;  /* 0xffffffff22237836 */ /* 0x000fe20000000000 */
[----:B------:R-:W-:-:S04]  /*0b40*/  DFMA R30, R28, -R18, R24 ;  /* 0x800000121c1e722b */ /* 0x000fc80000000018 */
[----:B------:R-:W-:-:S04]  /*0b50*/  ISETP.GT.U32.OR P0, PT, R35, 0x7feffffe, P0 ;  /* 0x7feffffe2300780c */ /* 0x000fc80000704470 */
[----:B------:R-:W-:-:S09]  /*0b60*/  DFMA R30, R26, R30, R28 ;  /* 0x0000001e1a1e722b */ /* 0x000fd2000000001c */
[----:B------:R-:W-:Y:S05]  /*0b70*/  @P0 BRA `(.L_x_12) ;  /* 0x00000000006c0947 */ /* 0x000fea0003800000 */
[----:B------:R-:W-:-:S04]  /*0b80*/  LOP3.LUT R26, R21, 0x7ff00000, RZ, 0xc0, !PT ;  /* 0x7ff00000151a7812 */ /* 0x000fc800078ec0ff */
[CC--:B------:R-:W-:Y:S02]  /*0b90*/  VIADDMNMX R22, R9.reuse, -R26.reuse, 0xb9600000, !PT ;  /* 0xb960000009167446 */ /* 0x0c0fe4000780091a */
[----:B------:R-:W-:Y:S02]  /*0ba0*/  ISETP.GE.U32.AND P0, PT, R9, R26, PT ;  /* 0x0000001a0900720c */ /* 0x000fe40003f06070 */
[----:B------:R-:W-:Y:S02]  /*0bb0*/  VIMNMX R9, PT, PT, R22, 0x46a00000, PT ;  /* 0x46a0000016097848 */ /* 0x000fe40003fe0100 */
[----:B------:R-:W-:Y:S02]  /*0bc0*/  SEL R32, R32, 0x63400000, !P0 ;  /* 0x6340000020207807 */ /* 0x000fe40004000000 */
[----:B------:R-:W-:-:S03]  /*0bd0*/  MOV R22, RZ ;  /* 0x000000ff00167202 */ /* 0x000fc60000000f00 */
[----:B------:R-:W-:-:S04]  /*0be0*/  IMAD.IADD R9, R9, 0x1, -R32 ;  /* 0x0000000109097824 */ /* 0x000fc800078e0a20 */
[----:B------:R-:W-:-:S06]  /*0bf0*/  VIADD R23, R9, 0x7fe00000 ;  /* 0x7fe0000009177836 */ /* 0x000fcc0000000000 */
[----:B------:R-:W-:-:S10]  /*0c00*/  DMUL R26, R30, R22 ;  /* 0x000000161e1a7228 */ /* 0x000fd40000000000 */
[----:B------:R-:W-:-:S13]  /*0c10*/  FSETP.GTU.AND P0, PT, |R27|, 1.469367938527859385e-39, PT ;  /* 0x001000001b00780b */ /* 0x000fda0003f0c200 */
[----:B------:R-:W-:Y:S05]  /*0c20*/  @P0 BRA `(.L_x_13) ;  /* 0x0000000000940947 */ /* 0x000fea0003800000 */
[----:B------:R-:W-:Y:S01]  /*0c30*/  DFMA R18, R30, -R18, R24 ;  /* 0x800000121e12722b */ /* 0x000fe20000000018 */
[----:B------:R-:W-:-:S09]  /*0c40*/  IMAD.MOV.U32 R22, RZ, RZ, RZ ;  /* 0x000000ffff167224 */ /* 0x000fd200078e00ff */
[C---:B------:R-:W-:Y:S02]  /*0c50*/  FSETP.NEU.AND P0, PT, R19.reuse, RZ, PT ;  /* 0x000000ff1300720b */ /* 0x040fe40003f0d000 */
[----:B------:R-:W-:-:S04]  /*0c60*/  LOP3.LUT R21, R19, 0x80000000, R21, 0x48, !PT ;  /* 0x8000000013157812 */ /* 0x000fc800078e4815 */
[----:B------:R-:W-:-:S07]  /*0c70*/  LOP3.LUT R23, R21, R23, RZ, 0xfc, !PT ;  /* 0x0000001715177212 */ /* 0x000fce00078efcff */
[----:B------:R-:W-:Y:S05]  /*0c80*/  @!P0 BRA `(.L_x_13) ;  /* 0x00000000007c8947 */ /* 0x000fea0003800000 */
[----:B------:R-:W-:Y:S01]  /*0c90*/  IMAD.MOV R19, RZ, RZ, -R9 ;  /* 0x000000ffff137224 */ /* 0x000fe200078e0a09 */
[----:B------:R-:W-:Y:S01]  /*0ca0*/  DMUL.RP R22, R30, R22 ;  /* 0x000000161e167228 */ /* 0x000fe20000008000 */
[----:B------:R-:W-:Y:S01]  /*0cb0*/  IMAD.MOV.U32 R18, RZ, RZ, RZ ;  /* 0x000000ffff127224 */ /* 0x000fe200078e00ff */
[----:B------:R-:W-:-:S05]  /*0cc0*/  IADD3 R9, PT, PT, -R9, -0x43300000, RZ ;  /* 0xbcd0000009097810 */ /* 0x000fca0007ffe1ff */
[----:B------:R-:W-:-:S03]  /*0cd0*/  DFMA R18, R26, -R18, R30 ;  /* 0x800000121a12722b */ /* 0x000fc6000000001e */
[----:B------:R-:W-:-:S07]  /*0ce0*/  LOP3.LUT R21, R23, R21, RZ, 0x3c, !PT ;  /* 0x0000001517157212 */ /* 0x000fce00078e3cff */
[----:B------:R-:W-:-:S04]  /*0cf0*/  FSETP.NEU.AND P0, PT, |R19|, R9, PT ;  /* 0x000000091300720b */ /* 0x000fc80003f0d200 */
[----:B------:R-:W-:Y:S02]  /*0d00*/  FSEL R26, R22, R26, !P0 ;  /* 0x0000001a161a7208 */ /* 0x000fe40004000000 */
[----:B------:R-:W-:Y:S01]  /*0d10*/  FSEL R27, R21, R27, !P0 ;  /* 0x0000001b151b7208 */ /* 0x000fe20004000000 */
[----:B------:R-:W-:Y:S06]  /*0d20*/  BRA `(.L_x_13) ;  /* 0x0000000000547947 */ /* 0x000fec0003800000 */
.L_x_12:
[----:B------:R-:W-:-:S14]  /*0d30*/  DSETP.NAN.AND P0, PT, R22, R22, PT ;  /* 0x000000161600722a */ /* 0x000fdc0003f08000 */
[----:B------:R-:W-:Y:S05]  /*0d40*/  @P0 BRA `(.L_x_14) ;  /* 0x0000000000440947 */ /* 0x000fea0003800000 */
[----:B------:R-:W-:-:S14]  /*0d50*/  DSETP.NAN.AND P0, PT, R20, R20, PT ;  /* 0x000000141400722a */ /* 0x000fdc0003f08000 */
[----:B------:R-:W-:Y:S05]  /*0d60*/  @P0 BRA `(.L_x_15) ;  /* 0x0000000000300947 */ /* 0x000fea0003800000 */
[----:B------:R-:W-:Y:S01]  /*0d70*/  ISETP.NE.AND P0, PT, R33, R34, PT ;  /* 0x000000222100720c */ /* 0x000fe20003f05270 */
[----:B------:R-:W-:Y:S01]  /*0d80*/  IMAD.MOV.U32 R26, RZ, RZ, 0x0 ;  /* 0x00000000ff1a7424 */ /* 0x000fe200078e00ff */
[----:B------:R-:W-:-:S11]  /*0d90*/  MOV R27, 0xfff80000 ;  /* 0xfff80000001b7802 */ /* 0x000fd60000000f00 */
[----:B------:R-:W-:Y:S05]  /*0da0*/  @!P0 BRA `(.L_x_13) ;  /* 0x0000000000348947 */ /* 0x000fea0003800000 */
[----:B------:R-:W-:Y:S02]  /*0db0*/  ISETP.NE.AND P0, PT, R33, 0x7ff00000, PT ;  /* 0x7ff000002100780c */ /* 0x000fe40003f05270 */
[----:B------:R-:W-:Y:S02]  /*0dc0*/  LOP3.LUT R27, R23, 0x80000000, R21, 0x48, !PT ;  /* 0x80000000171b7812 */ /* 0x000fe400078e4815 */
[----:B------:R-:W-:-:S13]  /*0dd0*/  ISETP.EQ.OR P0, PT, R34, RZ, !P0 ;  /* 0x000000ff2200720c */ /* 0x000fda0004702670 */
[----:B------:R-:W-:Y:S01]  /*0de0*/  @P0 LOP3.LUT R9, R27, 0x7ff00000, RZ, 0xfc, !PT ;  /* 0x7ff000001b090812 */ /* 0x000fe200078efcff */
[----:B------:R-:W-:Y:S02]  /*0df0*/  @!P0 IMAD.MOV.U32 R26, RZ, RZ, RZ ;  /* 0x000000ffff1a8224 */ /* 0x000fe400078e00ff */
[----:B------:R-:W-:Y:S02]  /*0e00*/  @P0 IMAD.MOV.U32 R26, RZ, RZ, RZ ;  /* 0x000000ffff1a0224 */ /* 0x000fe400078e00ff */
[----:B------:R-:W-:Y:S01]  /*0e10*/  @P0 IMAD.MOV.U32 R27, RZ, RZ, R9 ;  /* 0x000000ffff1b0224 */ /* 0x000fe200078e0009 */
[----:B------:R-:W-:Y:S06]  /*0e20*/  BRA `(.L_x_13) ;  /* 0x0000000000147947 */ /* 0x000fec0003800000 */
.L_x_15:
[----:B------:R-:W-:Y:S01]  /*0e30*/  LOP3.LUT R27, R21, 0x80000, RZ, 0xfc, !PT ;  /* 0x00080000151b7812 */ /* 0x000fe200078efcff */
[----:B------:R-:W-:Y:S01]  /*0e40*/  IMAD.MOV.U32 R26, RZ, RZ, R20 ;  /* 0x000000ffff1a7224 */ /* 0x000fe200078e0014 */
[----:B------:R-:W-:Y:S06]  /*0e50*/  BRA `(.L_x_13) ;  /* 0x0000000000087947 */ /* 0x000fec0003800000 */
.L_x_14:
[----:B------:R-:W-:Y:S02]  /*0e60*/  LOP3.LUT R27, R23, 0x80000, RZ, 0xfc, !PT ;  /* 0x00080000171b7812 */ /* 0x000fe400078efcff */
[----:B------:R-:W-:-:S07]  /*0e70*/  MOV R26, R22 ;  /* 0x00000016001a7202 */ /* 0x000fce0000000f00 */
.L_x_13:
[----:B------:R-:W-:Y:S05]  /*0e80*/  BSYNC.RECONVERGENT B1 ;  /* 0x0000000000017941 */ /* 0x000fea0003800200 */
.L_x_11:
[----:B------:R-:W-:Y:S02]  /*0e90*/  IMAD.MOV.U32 R18, RZ, RZ, R0 ;  /* 0x000000ffff127224 */ /* 0x000fe400078e0000 */
[----:B------:R-:W-:-:S04]  /*0ea0*/  IMAD.MOV.U32 R19, RZ, RZ, 0x0 ;  /* 0x00000000ff137424 */ /* 0x000fc800078e00ff */
[----:B------:R-:W-:Y:S05]  /*0eb0*/  RET.REL.NODEC R18 `(_Z15thermalEquationPA600_A600_dS1_S1_S1_ddddd) ;  /* 0xfffffff012507950 */ /* 0x000fea0003c3ffff */
.L_x_16:
        /* <DEDUP_REMOVED lines=12> */
.L_x_76:


//--------------------- .text._Z21boundaryConditionsPhiPA600_A600_d --------------------------
	.section	.text._Z21boundaryConditionsPhiPA600_A600_d,"ax",@progbits
	.align	128
        .global         _Z21boundaryConditionsPhiPA600_A600_d
        .type           _Z21boundaryConditionsPhiPA600_A600_d,@function
        .size           _Z21boundaryConditionsPhiPA600_A600_d,(.L_x_82 - _Z21boundaryConditionsPhiPA600_A600_d)
        .other          _Z21boundaryConditionsPhiPA600_A600_d,@"STO_CUDA_ENTRY STV_DEFAULT"
_Z21boundaryConditionsPhiPA600_A600_d:
.text._Z21boundaryConditionsPhiPA600_A600_d:
        /* <DEDUP_REMOVED lines=16> */
[----:B------:R-:W-:-:S13]  /*0100*/  ISETP.NE.AND P0, PT, R9, RZ, PT ;  /* 0x000000ff0900720c */ /* 0x000fda0003f05270 */
[----:B------:R-:W1:Y:S01]  /*0110*/  @!P0 LDC.64 R4, c[0x0][0x380] ;  /* 0x0000e000ff048b82 */ /* 0x000e620000000a00 */
[----:B------:R-:W-:Y:S02]  /*0120*/  @!P0 MOV R6, 0x0 ;  /* 0x0000000000068802 */ /* 0x000fe40000000f00 */
[----:B------:R-:W-:Y:S01]  /*0130*/  @!P0 MOV R7, 0xbff00000 ;  /* 0xbff0000000078802 */ /* 0x000fe20000000f00 */
[----:B-1----:R-:W-:-:S04]  /*0140*/  @!P0 IMAD.WIDE.U32 R4, R0, 0x12c0, R4 ;  /* 0x000012c000048825 */ /* 0x002fc800078e0004 */
[----:B------:R-:W-:-:S05]  /*0150*/  @!P0 IMAD.WIDE.U32 R4, R2, 0x8, R4 ;  /* 0x0000000802048825 */ /* 0x000fca00078e0004 */
[----:B0-----:R0:W-:Y:S01]  /*0160*/  @!P0 STG.E.64 desc[UR4][R4.64], R6 ;  /* 0x0000000604008986 */ /* 0x0011e2000c101b04 */
[----:B------:R-:W-:Y:S05]  /*0170*/  @!P0 EXIT ;  /* 0x000000000000894d */ /* 0x000fea0003800000 */
[----:B------:R-:W-:-:S13]  /*0180*/  ISETP.NE.AND P0, PT, R0, 0x257, PT ;  /* 0x000002570000780c */ /* 0x000fda0003f05270 */
[----:B------:R-:W-:Y:S05]  /*0190*/  @!P0 BRA `(.L_x_18) ;  /* 0x0000000000688947 */ /* 0x000fea0003800000 */
[----:B------:R-:W-:-:S13]  /*01a0*/  ISETP.NE.AND P0, PT, R0, RZ, PT ;  /* 0x000000ff0000720c */ /* 0x000fda0003f05270 */
[----:B0-----:R-:W0:Y:S01]  /*01b0*/  @!P0 LDC.64 R4, c[0x0][0x380] ;  /* 0x0000e000ff048b82 */ /* 0x001e220000000a00 */
[----:B------:R-:W-:Y:S02]  /*01c0*/  @!P0 MOV R6, 0x0 ;  /* 0x0000000000068802 */ /* 0x000fe40000000f00 */
[----:B------:R-:W-:Y:S01]  /*01d0*/  @!P0 MOV R7, 0xbff00000 ;  /* 0xbff0000000078802 */ /* 0x000fe20000000f00 */
[----:B0-----:R-:W-:-:S04]  /*01e0*/  @!P0 IMAD.WIDE.U32 R4, R9, 0x2bf200, R4 ;  /* 0x002bf20009048825 */ /* 0x001fc800078e0004 */
[----:B------:R-:W-:-:S05]  /*01f0*/  @!P0 IMAD.WIDE.U32 R4, R2, 0x8, R4 ;  /* 0x0000000802048825 */ /* 0x000fca00078e0004 */
[----:B------:R0:W-:Y:S01]  /*0200*/  @!P0 STG.E.64 desc[UR4][R4.64], R6 ;  /* 0x0000000604008986 */ /* 0x0001e2000c101b04 */
[----:B------:R-:W-:Y:S05]  /*0210*/  @!P0 EXIT ;  /* 0x000000000000894d */ /* 0x000fea0003800000 */
[----:B------:R-:W-:-:S13]  /*0220*/  ISETP.NE.AND P0, PT, R2, 0x257, PT ;  /* 0x000002570200780c */ /* 0x000fda0003f05270 */
[----:B------:R-:W-:Y:S05]  /*0230*/  @!P0 BRA `(.L_x_19) ;  /* 0x0000000000248947 */ /* 0x000fea0003800000 */
[----:B------:R-:W-:-:S13]  /*0240*/  ISETP.NE.AND P0, PT, R2, RZ, PT ;  /* 0x000000ff0200720c */ /* 0x000fda0003f05270 */
[----:B------:R-:W-:Y:S05]  /*0250*/  @P0 EXIT ;  /* 0x000000000000094d */ /* 0x000fea0003800000 */
[----:B------:R-:W1:Y:S01]  /*0260*/  LDC.64 R2, c[0x0][0x380] ;  /* 0x0000e000ff027b82 */ /* 0x000e620000000a00 */
[----:B0-----:R-:W-:Y:S02]  /*0270*/  HFMA2 R4, -RZ, RZ, 0, 0 ;  /* 0x00000000ff047431 */ /* 0x001fe400000001ff */
[----:B------:R-:W-:Y:S02]  /*0280*/  IMAD.MOV.U32 R5, RZ, RZ, -0x40100000 ;  /* 0xbff00000ff057424 */ /* 0x000fe400078e00ff */
[----:B-1----:R-:W-:-:S04]  /*0290*/  IMAD.WIDE.U32 R2, R9, 0x2bf200, R2 ;  /* 0x002bf20009027825 */ /* 0x002fc800078e0002 */
[----:B------:R-:W-:-:S05]  /*02a0*/  IMAD.WIDE.U32 R2, R0, 0x12c0, R2 ;  /* 0x000012c000027825 */ /* 0x000fca00078e0002 */
[----:B------:R-:W-:Y:S01]  /*02b0*/  STG.E.64 desc[UR4][R2.64], R4 ;  /* 0x0000000402007986 */ /* 0x000fe2000c101b04 */
[----:B------:R-:W-:Y:S05]  /*02c0*/  EXIT ;  /* 0x000000000000794d */ /* 0x000fea0003800000 */
.L_x_19:
[----:B------:R-:W1:Y:S01]  /*02d0*/  LDC.64 R2, c[0x0][0x380] ;  /* 0x0000e000ff027b82 */ /* 0x000e620000000a00 */
[----:B0-----:R-:W-:Y:S01]  /*02e0*/  HFMA2 R5, -RZ, RZ, -1.984375, 0 ;  /* 0xbff00000ff057431 */ /* 0x001fe200000001ff */
[----:B------:R-:W-:Y:S01]  /*02f0*/  MOV R4, 0x0 ;  /* 0x0000000000047802 */ /* 0x000fe20000000f00 */
[----:B-1----:R-:W-:-:S04]  /*0300*/  IMAD.WIDE.U32 R2, R9, 0x2bf200, R2 ;  /* 0x002bf20009027825 */ /* 0x002fc800078e0002 */
[----:B------:R-:W-:-:S05]  /*0310*/  IMAD.WIDE.U32 R2, R0, 0x12c0, R2 ;  /* 0x000012c000027825 */ /* 0x000fca00078e0002 */
[----:B------:R-:W-:Y:S01]  /*0320*/  STG.E.64 desc[UR4][R2.64+0x12b8], R4 ;  /* 0x0012b80402007986 */ /* 0x000fe2000c101b04 */
[----:B------:R-:W-:Y:S05]  /*0330*/  EXIT ;  /* 0x000000000000794d */ /* 0x000fea0003800000 */
.L_x_18:
[----:B0-----:R-:W0:Y:S01]  /*0340*/  LDC.64 R4, c[0x0][0x380] ;  /* 0x0000e000ff047b82 */ /* 0x001e220000000a00 */
[----:B------:R-:W-:Y:S01]  /*0350*/  MOV R6, 0x0 ;  /* 0x0000000000067802 */ /* 0x000fe20000000f00 */
[----:B------:R-:W-:Y:S02]  /*0360*/  IMAD.MOV.U32 R7, RZ, RZ, -0x40100000 ;  /* 0xbff00000ff077424 */ /* 0x000fe400078e00ff */
[----:B0-----:R-:W-:-:S04]  /*0370*/  IMAD.WIDE.U32 R4, R9, 0x2bf200, R4 ;  /* 0x002bf20009047825 */ /* 0x001fc800078e0004 */
[----:B------:R-:W-:-:S05]  /*0380*/  IMAD.WIDE.U32 R4, R2, 0x8, R4 ;  /* 0x0000000802047825 */ /* 0x000fca00078e0004 */
[----:B------:R-:W-:Y:S01]  /*0390*/  STG.E.64 desc[UR4][R4.64+0x2bdf40], R6 ;  /* 0x2bdf400604007986 */ /* 0x000fe2000c101b04 */
[----:B------:R-:W-:Y:S05]  /*03a0*/  EXIT ;  /* 0x000000000000794d */ /* 0x000fea0003800000 */
.L_x_17:
[----:B------:R-:W1:Y:S02]  /*03b0*/  LDC.64 R4, c[0x0][0x380] ;  /* 0x0000e000ff047b82 */ /* 0x000e640000000a00 */
[----:B-1----:R-:W-:-:S04]  /*03c0*/  IMAD.WIDE.U32 R4, R0, 0x12c0, R4 ;  /* 0x000012c000047825 */ /* 0x002fc800078e0004 */
[----:B------:R-:W-:-:S03]  /*03d0*/  IMAD.WIDE.U32 R4, R2, 0x8, R4 ;  /* 0x0000000802047825 */ /* 0x000fc600078e0004 */
[----:B------:R-:W-:Y:S01]  /*03e0*/  IADD3 R2, P0, PT, R4, 0x67000000, RZ ;  /* 0x6700000004027810 */ /* 0x000fe20007f1e0ff */
[----:B------:R-:W-:-:S03]  /*03f0*/  HFMA2 R4, -RZ, RZ, 0, 0 ;  /* 0x00000000ff047431 */ /* 0x000fc600000001ff */
[----:B------:R-:W-:Y:S02]  /*0400*/  IADD3.X R3, PT, PT, RZ, R5, RZ, P0, !PT ;  /* 0x00000005ff037210 */ /* 0x000fe400007fe4ff */
[----:B------:R-:W-:-:S05]  /*0410*/  MOV R5, 0xbff00000 ;  /* 0xbff0000000057802 */ /* 0x000fca0000000f00 */
[----:B0-----:R-:W-:Y:S01]  /*0420*/  STG.E.64 desc[UR4][R2.64+-0x2cc200], R4 ;  /* 0xd33e000402007986 */ /* 0x001fe2000c101b04 */
[----:B------:R-:W-:Y:S05]  /*0430*/  EXIT ;  /* 0x000000000000794d */ /* 0x000fea0003800000 */
.L_x_20:
        /* <DEDUP_REMOVED lines=12> */
.L_x_82:


//--------------------- .text._Z9allenCahnPA600_A600_dS1_S1_S1_S1_S1_dddddddd --------------------------
	.section	.text._Z9allenCahnPA600_A600_dS1_S1_S1_S1_S1_dddddddd,"ax",@progbits
	.align	128
        .global         _Z9allenCahnPA600_A600_dS1_S1_S1_S1_S1_dddddddd
        .type           _Z9allenCahnPA600_A600_dS1_S1_S1_S1_S1_dddddddd,@function
        .size           _Z9allenCahnPA600_A600_dS1_S1_S1_S1_S1_dddddddd,(.L_x_77 - _Z9allenCahnPA600_A600_dS1_S1_S1_S1_S1_dddddddd)
        .other          _Z9allenCahnPA600_A600_dS1_S1_S1_S1_S1_dddddddd,@"STO_CUDA_ENTRY STV_DEFAULT"
_Z9allenCahnPA600_A600_dS1_S1_S1_S1_S1_dddddddd:
.text._Z9allenCahnPA600_A600_dS1_S1_S1_S1_S1_dddddddd:
        /* <DEDUP_REMOVED lines=22> */
[----:B------:R-:W2:Y:S01]  /*0160*/  LDC.64 R14, c[0x0][0x3d8] ;  /* 0x0000f600ff0e7b82 */ /* 0x000ea20000000a00 */
[----:B0-----:R-:W-:-:S04]  /*0170*/  IMAD.WIDE.U32 R2, R0, 0x2bf200, R4 ;  /* 0x002bf20000027825 */ /* 0x001fc800078e0004 */
[----:B------:R-:W-:-:S04]  /*0180*/  IMAD.WIDE.U32 R4, R10, 0x2bf200, R4 ;  /* 0x002bf2000a047825 */ /* 0x000fc800078e0004 */
[----:B------:R-:W-:-:S04]  /*0190*/  IMAD.WIDE.U32 R6, R12, 0x12c0, R2 ;  /* 0x000012c00c067825 */ /* 0x000fc800078e0002 */
[----:B------:R-:W-:-:S04]  /*01a0*/  IMAD.WIDE.U32 R2, R12, 0x12c0, R4 ;  /* 0x000012c00c027825 */ /* 0x000fc800078e0004 */
[----:B------:R-:W-:-:S04]  /*01b0*/  IMAD.WIDE.U32 R8, R11, 0x8, R6 ;  /* 0x000000080b087825 */ /* 0x000fc800078e0006 */
[----:B------:R-:W-:Y:S02]  /*01c0*/  IMAD.WIDE.U32 R24, R11, 0x8, R2 ;  /* 0x000000080b187825 */ /* 0x000fe400078e0002 */
[----:B-1----:R-:W3:Y:S04]  /*01d0*/  LDG.E.64 R8, desc[UR10][R8.64] ;  /* 0x0000000a08087981 */ /* 0x002ee8000c1e1b00 */
[----:B------:R-:W3:Y:S01]  /*01e0*/  LDG.E.64 R6, desc[UR10][R24.64+0x2bf200] ;  /* 0x2bf2000a18067981 */ /* 0x000ee2000c1e1b00 */
[----:B--2---:R-:W-:Y:S01]  /*01f0*/  DADD R14, R14, R14 ;  /* 0x000000000e0e7229 */ /* 0x004fe2000000000e */
[----:B------:R-:W-:Y:S09]  /*0200*/  BSSY.RECONVERGENT B0, `(.L_x_21) ;  /* 0x000001f000007945 */ /* 0x000ff20003800200 */
[----:B------:R-:W-:-:S02]  /*0210*/  R2UR UR5, R15 ;  /* 0x000000000f0572ca */ /* 0x000fc400000e0000 */
[----:B------:R-:W-:Y:S01]  /*0220*/  R2UR UR4, R14 ;  /* 0x000000000e0472ca */ /* 0x000fe200000e0000 */
[----:B------:R-:W-:-:S10]  /*0230*/  IMAD.MOV.U32 R14, RZ, RZ, 0x1 ;  /* 0x00000001ff0e7424 */ /* 0x000fd400078e00ff */
[----:B------:R-:W0:Y:S01]  /*0240*/  MUFU.RCP64H R15, UR5 ;  /* 0x00000005000f7d08 */ /* 0x000e220008001800 */
[----:B------:R-:W-:Y:S01]  /*0250*/  MOV R17, UR5 ;  /* 0x0000000500117c02 */ /* 0x000fe20008000f00 */
[----:B------:R-:W-:Y:S01]  /*0260*/  IMAD.U32 R16, RZ, RZ, UR4 ;  /* 0x00000004ff107e24 */ /* 0x000fe2000f8e00ff */
[----:B------:R-:W-:Y:S01]  /*0270*/  MOV R19, UR5 ;  /* 0x0000000500137c02 */ /* 0x000fe20008000f00 */
[----:B------:R-:W-:-:S04]  /*0280*/  IMAD.U32 R18, RZ, RZ, UR4 ;  /* 0x00000004ff127e24 */ /* 0x000fc8000f8e00ff */
[----:B0-----:R-:W-:-:S08]  /*0290*/  DFMA R16, R14, -R16, 1 ;  /* 0x3ff000000e10742b */ /* 0x001fd00000000810 */
[----:B------:R-:W-:-:S08]  /*02a0*/  DFMA R16, R16, R16, R16 ;  /* 0x000000101010722b */ /* 0x000fd00000000010 */
[----:B------:R-:W-:-:S08]  /*02b0*/  DFMA R14, R14, R16, R14 ;  /* 0x000000100e0e722b */ /* 0x000fd0000000000e */
[----:B------:R-:W-:-:S08]  /*02c0*/  DFMA R18, R14, -R18, 1 ;  /* 0x3ff000000e12742b */ /* 0x000fd00000000812 */
[----:B------:R-:W-:Y:S02]  /*02d0*/  DFMA R18, R14, R18, R14 ;  /* 0x000000120e12722b */ /* 0x000fe4000000000e */
[----:B---3--:R-:W-:-:S08]  /*02e0*/  DADD R16, R6, -R8 ;  /* 0x0000000006107229 */ /* 0x008fd00000000808 */
[----:B------:R-:W-:Y:S02]  /*02f0*/  DMUL R8, R16, R18 ;  /* 0x0000001210087228 */ /* 0x000fe40000000000 */
[----:B------:R-:W-:-:S06]  /*0300*/  FSETP.GEU.AND P1, PT, |R17|, 6.5827683646048100446e-37, PT ;  /* 0x036000001100780b */ /* 0x000fcc0003f2e200 */
[----:B------:R-:W-:-:S08]  /*0310*/  DFMA R6, R8, -UR4, R16 ;  /* 0x8000000408067c2b */ /* 0x000fd00008000010 */
[----:B------:R-:W-:-:S10]  /*0320*/  DFMA R8, R18, R6, R8 ;  /* 0x000000061208722b */ /* 0x000fd40000000008 */
[----:B------:R-:W-:-:S05]  /*0330*/  FFMA R6, RZ, UR5, R9 ;  /* 0x00000005ff067c23 */ /* 0x000fca0008000009 */
[----:B------:R-:W-:-:S13]  /*0340*/  FSETP.GT.AND P0, PT, |R6|, 1.469367938527859385e-39, PT ;  /* 0x001000000600780b */ /* 0x000fda0003f04200 */
[----:B------:R-:W-:Y:S05]  /*0350*/  @P0 BRA P1, `(.L_x_22) ;  /* 0x0000000000240947 */ /* 0x000fea0000800000 */
[----:B------:R-:W-:Y:S01]  /*0360*/  IMAD.U32 R7, RZ, RZ, UR5 ;  /* 0x00000005ff077e24 */ /* 0x000fe2000f8e00ff */
[----:B------:R-:W-:Y:S01]  /*0370*/  MOV R6, UR4 ;  /* 0x0000000400067c02 */ /* 0x000fe20008000f00 */
[----:B------:R-:W-:Y:S01]  /*0380*/  IMAD.U32 R19, RZ, RZ, UR5 ;  /* 0x00000005ff137e24 */ /* 0x000fe2000f8e00ff */
[----:B------:R-:W-:Y:S01]  /*0390*/  MOV R14, 0x3d0 ;  /* 0x000003d0000e7802 */ /* 0x000fe20000000f00 */
[----:B------:R-:W-:Y:S02]  /*03a0*/  IMAD.U32 R18, RZ, RZ, UR4 ;  /* 0x00000004ff127e24 */ /* 0x000fe4000f8e00ff */
[----:B------:R-:W-:-:S07]  /*03b0*/  IMAD.MOV.U32 R19, RZ, RZ, R7 ;  /* 0x000000ffff137224 */ /* 0x000fce00078e0007 */
[----:B------:R-:W-:Y:S05]  /*03c0*/  CALL.REL.NOINC `($__internal_1_$__cuda_sm20_div_rn_f64_full) ;  /* 0x0000001000e47944 */ /* 0x000fea0003c00000 */
[----:B------:R-:W-:Y:S01]  /*03d0*/  MOV R8, R30 ;  /* 0x0000001e00087202 */ /* 0x000fe20000000f00 */
[----:B------:R-:W-:-:S07]  /*03e0*/  IMAD.MOV.U32 R9, RZ, RZ, R31 ;  /* 0x000000ffff097224 */ /* 0x000fce00078e001f */
.L_x_22:
[----:B------:R-:W-:Y:S05]  /*03f0*/  BSYNC.RECONVERGENT B0 ;  /* 0x0000000000007941 */ /* 0x000fea0003800200 */
.L_x_21:
[----:B------:R-:W-:Y:S01]  /*0400*/  VIADD R13, R12, 0xffffffff ;  /* 0xffffffff0c0d7836 */ /* 0x000fe20000000000 */
[----:B------:R-:W0:Y:S03]  /*0410*/  LDC.64 R14, c[0x0][0x3e0] ;  /* 0x0000f800ff0e7b82 */ /* 0x000e260000000a00 */
[----:B------:R-:W-:-:S04]  /*0420*/  IMAD.WIDE.U32 R4, R13, 0x12c0, R4 ;  /* 0x000012c00d047825 */ /* 0x000fc800078e0004 */
[----:B------:R-:W-:Y:S02]  /*0430*/  IMAD.WIDE.U32 R6, R11, 0x8, R4 ;  /* 0x000000080b067825 */ /* 0x000fe400078e0004 */
[----:B------:R-:W2:Y:S04]  /*0440*/  LDG.E.64 R4, desc[UR10][R24.64+0x12c0] ;  /* 0x0012c00a18047981 */ /* 0x000ea8000c1e1b00 */
[----:B------:R-:W2:Y:S01]  /*0450*/  LDG.E.64 R6, desc[UR10][R6.64] ;  /* 0x0000000a06067981 */ /* 0x000ea2000c1e1b00 */
[----:B------:R-:W-:Y:S01]  /*0460*/  BSSY.RECONVERGENT B0, `(.L_x_23) ;  /* 0x0000020000007945 */ /* 0x000fe20003800200 */
[----:B0-----:R-:W-:-:S10]  /*0470*/  DADD R14, R14, R14 ;  /* 0x000000000e0e7229 */ /* 0x001fd4000000000e */
[----:B------:R-:W-:Y:S02]  /*0480*/  R2UR UR7, R15 ;  /* 0x000000000f0772ca */ /* 0x000fe400000e0000 */
[----:B------:R-:W-:Y:S01]  /*0490*/  R2UR UR6, R14 ;  /* 0x000000000e0672ca */ /* 0x000fe200000e0000 */
[----:B------:R-:W-:-:S10]  /*04a0*/  IMAD.MOV.U32 R14, RZ, RZ, 0x1 ;  /* 0x00000001ff0e7424 */ /* 0x000fd400078e00ff */
[----:B------:R-:W0:Y:S01]  /*04b0*/  MUFU.RCP64H R15, UR7 ;  /* 0x00000007000f7d08 */ /* 0x000e220008001800 */
[----:B------:R-:W-:Y:S01]  /*04c0*/  IMAD.U32 R17, RZ, RZ, UR7 ;  /* 0x00000007ff117e24 */ /* 0x000fe2000f8e00ff */
[----:B------:R-:W-:Y:S01]  /*04d0*/  MOV R16, UR6 ;  /* 0x0000000600107c02 */ /* 0x000fe20008000f00 */
[----:B------:R-:W-:Y:S01]  /*04e0*/  IMAD.U32 R19, RZ, RZ, UR7 ;  /* 0x00000007ff137e24 */ /* 0x000fe2000f8e00ff */
[----:B------:R-:W-:-:S04]  /*04f0*/  MOV R18, UR6 ;  /* 0x0000000600127c02 */ /* 0x000fc80008000f00 */
[----:B0-----:R-:W-:-:S08]  /*0500*/  DFMA R16, R14, -R16, 1 ;  /* 0x3ff000000e10742b */ /* 0x001fd00000000810 */
[----:B------:R-:W-:-:S08]  /*0510*/  DFMA R16, R16, R16, R16 ;  /* 0x000000101010722b */ /* 0x000fd00000000010 */
[----:B------:R-:W-:-:S08]  /*0520*/  DFMA R14, R14, R16, R14 ;  /* 0x000000100e0e722b */ /* 0x000fd0000000000e */
[----:B------:R-:W-:-:S08]  /*0530*/  DFMA R18, R14, -R18, 1 ;  /* 0x3ff000000e12742b */ /* 0x000fd00000000812 */
[----:B------:R-:W-:Y:S02]  /*0540*/  DFMA R18, R14, R18, R14 ;  /* 0x000000120e12722b */ /* 0x000fe4000000000e */
[----:B--2---:R-:W-:-:S08]  /*0550*/  DADD R16, R4, -R6 ;  /* 0x0000000004107229 */ /* 0x004fd00000000806 */
        /* <DEDUP_REMOVED lines=11> */
[----:B------:R-:W-:Y:S01]  /*0610*/  IMAD.U32 R4, RZ, RZ, UR6 ;  /* 0x00000006ff047e24 */ /* 0x000fe2000f8e00ff */
[----:B------:R-:W-:-:S07]  /*0620*/  MOV R19, R5 ;  /* 0x0000000500137202 */ /* 0x000fce0000000f00 */
[----:B------:R-:W-:Y:S05]  /*0630*/  CALL.REL.NOINC `($__internal_1_$__cuda_sm20_div_rn_f64_full) ;  /* 0x0000001000487944 */ /* 0x000fea0003c00000 */
[----:B------:R-:W-:Y:S02]  /*0640*/  IMAD.MOV.U32 R6, RZ, RZ, R30 ;  /* 0x000000ffff067224 */ /* 0x000fe400078e001e */
[----:B------:R-:W-:-:S07]  /*0650*/  IMAD.MOV.U32 R7, RZ, RZ, R31 ;  /* 0x000000ffff077224 */ /* 0x000fce00078e001f */
.L_x_24:
[----:B------:R-:W-:Y:S05]  /*0660*/  BSYNC.RECONVERGENT B0 ;  /* 0x0000000000007941 */ /* 0x000fea0003800200 */
.L_x_23:
[----:B------:R-:W-:Y:S01]  /*0670*/  IADD3 R15, PT, PT, R11, -0x1, RZ ;  /* 0xffffffff0b0f7810 */ /* 0x000fe20007ffe0ff */
[----:B------:R-:W2:Y:S01]  /*0680*/  LDG.E.64 R16, desc[UR10][R24.64+0x8] ;  /* 0x0000080a18107981 */ /* 0x000ea2000c1e1b00 */
[----:B------:R-:W0:Y:S03]  /*0690*/  LDC.64 R4, c[0x0][0x3e8] ;  /* 0x0000fa00ff047b82 */ /* 0x000e260000000a00 */
[----:B------:R-:W-:-:S06]  /*06a0*/  IMAD.WIDE.U32 R2, R15, 0x8, R2 ;  /* 0x000000080f027825 */ /* 0x000fcc00078e0002 */
[----:B------:R-:W2:Y:S01]  /*06b0*/  LDG.E.64 R2, desc[UR10][R2.64] ;  /* 0x0000000a02027981 */ /* 0x000ea2000c1e1b00 */
[----:B0-----:R-:W-:-:S10]  /*06c0*/  DADD R4, R4, R4 ;  /* 0x0000000004047229 */ /* 0x001fd40000000004 */
[----:B------:R-:W-:Y:S02]  /*06d0*/  R2UR UR9, R5 ;  /* 0x00000000050972ca */ /* 0x000fe400000e0000 */
[----:B------:R-:W-:-:S11]  /*06e0*/  R2UR UR8, R4 ;  /* 0x00000000040872ca */ /* 0x000fd600000e0000 */
[----:B------:R-:W0:Y:S01]  /*06f0*/  MUFU.RCP64H R5, UR9 ;  /* 0x0000000900057d08 */ /* 0x000e220008001800 */
[----:B------:R-:W-:Y:S01]  /*0700*/  IMAD.U32 R19, RZ, RZ, UR9 ;  /* 0x00000009ff137e24 */ /* 0x000fe2000f8e00ff */
[----:B------:R-:W-:Y:S01]  /*0710*/  MOV R4, 0x1 ;  /* 0x0000000100047802 */ /* 0x000fe20000000f00 */
[----:B------:R-:W-:-:S06]  /*0720*/  IMAD.U32 R18, RZ, RZ, UR8 ;  /* 0x00000008ff127e24 */ /* 0x000fcc000f8e00ff */
[----:B0-----:R-:W-:-:S08]  /*0730*/  DFMA R18, R4, -R18, 1 ;  /* 0x3ff000000412742b */ /* 0x001fd00000000812 */
[----:B------:R-:W-:-:S08]  /*0740*/  DFMA R18, R18, R18, R18 ;  /* 0x000000121212722b */ /* 0x000fd00000000012 */
[----:B------:R-:W-:Y:S01]  /*0750*/  DFMA R18, R4, R18, R4 ;  /* 0x000000120412722b */ /* 0x000fe20000000004 */
[----:B------:R-:W-:Y:S02]  /*0760*/  IMAD.U32 R4, RZ, RZ, UR8 ;  /* 0x00000008ff047e24 */ /* 0x000fe4000f8e00ff */
[----:B------:R-:W-:-:S06]  /*0770*/  IMAD.U32 R5, RZ, RZ, UR9 ;  /* 0x00000009ff057e24 */ /* 0x000fcc000f8e00ff */
[----:B------:R-:W-:-:S08]  /*0780*/  DFMA R4, R18, -R4, 1 ;  /* 0x3ff000001204742b */ /* 0x000fd00000000804 */
[----:B------:R-:W-:Y:S01]  /*0790*/  DFMA R4, R18, R4, R18 ;  /* 0x000000041204722b */ /* 0x000fe20000000012 */
[----:B------:R-:W-:Y:S01]  /*07a0*/  BSSY.RECONVERGENT B0, `(.L_x_25) ;  /* 0x0000012000007945 */ /* 0x000fe20003800200 */
[----:B--2---:R-:W-:-:S08]  /*07b0*/  DADD R16, R16, -R2 ;  /* 0x0000000010107229 */ /* 0x004fd00000000802 */
[----:B------:R-:W-:-:S08]  /*07c0*/  DMUL R2, R16, R4 ;  /* 0x0000000410027228 */ /* 0x000fd00000000000 */
[----:B------:R-:W-:-:S08]  /*07d0*/  DFMA R18, R2, -UR8, R16 ;  /* 0x8000000802127c2b */ /* 0x000fd00008000010 */
[----:B------:R-:W-:Y:S01]  /*07e0*/  DFMA R4, R4, R18, R2 ;  /* 0x000000120404722b */ /* 0x000fe20000000002 */
[----:B------:R-:W-:-:S09]  /*07f0*/  FSETP.GEU.AND P1, PT, |R17|, 6.5827683646048100446e-37, PT ;  /* 0x036000001100780b */ /* 0x000fd20003f2e200 */
[----:B------:R-:W-:-:S05]  /*0800*/  FFMA R2, RZ, UR9, R5 ;  /* 0x00000009ff027c23 */ /* 0x000fca0008000005 */
[----:B------:R-:W-:-:S13]  /*0810*/  FSETP.GT.AND P0, PT, |R2|, 1.469367938527859385e-39, PT ;  /* 0x001000000200780b */ /* 0x000fda0003f04200 */
[----:B------:R-:W-:Y:S05]  /*0820*/  @P0 BRA P1, `(.L_x_26) ;  /* 0x0000000000240947 */ /* 0x000fea0000800000 */
[----:B------:R-:W-:Y:S01]  /*0830*/  MOV R3, UR9 ;  /* 0x0000000900037c02 */ /* 0x000fe20008000f00 */
[----:B------:R-:W-:Y:S01]  /*0840*/  IMAD.U32 R19, RZ, RZ, UR9 ;  /* 0x00000009ff137e24 */ /* 0x000fe2000f8e00ff */
[----:B------:R-:W-:Y:S01]  /*0850*/  MOV R18, UR8 ;  /* 0x0000000800127c02 */ /* 0x000fe20008000f00 */
[----:B------:R-:W-:Y:S01]  /*0860*/  IMAD.U32 R2, RZ, RZ, UR8 ;  /* 0x00000008ff027e24 */ /* 0x000fe2000f8e00ff */
[----:B------:R-:W-:Y:S01]  /*0870*/  MOV R14, 0x8a0 ;  /* 0x000008a0000e7802 */ /* 0x000fe20000000f00 */
[----:B------:R-:W-:-:S07]  /*0880*/  IMAD.MOV.U32 R19, RZ, RZ, R3 ;  /* 0x000000ffff137224 */ /* 0x000fce00078e0003 */
[----:B------:R-:W-:Y:S05]  /*0890*/  CALL.REL.NOINC `($__internal_1_$__cuda_sm20_div_rn_f64_full) ;  /* 0x0000000c00b07944 */ /* 0x000fea0003c00000 */
[----:B------:R-:W-:Y:S01]  /*08a0*/  IMAD.MOV.U32 R4, RZ, RZ, R30 ;  /* 0x000000ffff047224 */ /* 0x000fe200078e001e */
[----:B------:R-:W-:-:S07]  /*08b0*/  MOV R5, R31 ;  /* 0x0000001f00057202 */ /* 0x000fce0000000f00 */
.L_x_26:
[----:B------:R-:W-:Y:S05]  /*08c0*/  BSYNC.RECONVERGENT B0 ;  /* 0x0000000000007941 */ /* 0x000fea0003800200 */
.L_x_25:
[----:B------:R-:W5:Y:S01]  /*08d0*/  LDG.E.64 R24, desc[UR10][R24.64] ;  /* 0x0000000a18187981 */ /* 0x000f62000c1e1b00 */
[----:B------:R-:W-:Y:S01]  /*08e0*/  DSETP.NEU.AND P0, PT, R6, RZ, PT ;  /* 0x000000ff0600722a */ /* 0x000fe20003f0d000 */
[----:B------:R-:W-:Y:S01]  /*08f0*/  BSSY.RECONVERGENT B0, `(.L_x_27) ;  /* 0x0000043000007945 */ /* 0x000fe20003800200 */
[----:B------:R-:W-:-:S04]  /*0900*/  DSETP.EQ.AND P1, PT, R4, RZ, PT ;  /* 0x000000ff0400722a */ /* 0x000fc80003f22000 */
[----:B------:R-:W-:-:S14]  /*0910*/  DSETP.EQ.AND P0, PT, R8, RZ, !P0 ;  /* 0x000000ff0800722a */ /* 0x000fdc0004702000 */
[----:B------:R-:W-:Y:S05]  /*0920*/  @P0 BRA P1, `(.L_x_28) ;  /* 0x0000000000e40947 */ /* 0x000fea0000800000 */
[----:B------:R-:W0:Y:S01]  /*0930*/  LDC.64 R20, c[0x0][0x3b0] ;  /* 0x0000ec00ff147b82 */ /* 0x000e220000000a00 */
[----:B------:R-:W-:Y:S01]  /*0940*/  IMAD.MOV.U32 R22, RZ, RZ, 0x0 ;  /* 0x00000000ff167424 */ /* 0x000fe200078e00ff */
[----:B------:R-:W-:Y:S01]  /*0950*/  MOV R2, 0x1 ;  /* 0x0000000100027802 */ /* 0x000fe20000000f00 */
[----:B------:R-:W-:-:S06]  /*0960*/  IMAD.MOV.U32 R23, RZ, RZ, 0x3ff00000 ;  /* 0x3ff00000ff177424 */ /* 0x000fcc00078e00ff */
[----:B0-----:R-:W-:-:S06]  /*0970*/  DFMA R22, R20, -3, R22 ;  /* 0xc00800001416782b */ /* 0x001fcc0000000016 */
[----:B------:R-:W0:Y:S02]  /*0980*/  MUFU.RCP64H R3, R23 ;  /* 0x0000001700037308 */ /* 0x000e240000001800 */
[----:B0-----:R-:W-:-:S08]  /*0990*/  DFMA R16, -R22, R2, 1 ;  /* 0x3ff000001610742b */ /* 0x001fd00000000102 */
[----:B------:R-:W-:-:S08]  /*09a0*/  DFMA R16, R16, R16, R16 ;  /* 0x000000101010722b */ /* 0x000fd00000000010 */
[----:B------:R-:W-:Y:S02]  /*09b0*/  DFMA R2, R2, R16, R2 ;  /* 0x000000100202722b */ /* 0x000fe40000000002 */
[----:B------:R-:W-:-:S06]  /*09c0*/  DMUL R16, R20, 4 ;  /* 0x4010000014107828 */ /* 0x000fcc0000000000 */
[----:B------:R-:W-:-:S04]  /*09d0*/  DFMA R18, -R22, R2, 1 ;  /* 0x3ff000001612742b */ /* 0x000fc80000000102 */
[----:B------:R-:W-:-:S04]  /*09e0*/  FSETP.GEU.AND P1, PT, |R17|, 6.5827683646048100446e-37, PT ;  /* 0x036000001100780b */ /* 0x000fc80003f2e200 */
[----:B------:R-:W-:-:S08]  /*09f0*/  DFMA R2, R2, R18, R2 ;  /* 0x000000120202722b */ /* 0x000fd00000000002 */
[----:B------:R-:W-:-:S08]  /*0a00*/  DMUL R18, R16, R2 ;  /* 0x0000000210127228 */ /* 0x000fd00000000000 */
[----:B------:R-:W-:-:S08]  /*0a10*/  DFMA R20, -R22, R18, R16 ;  /* 0x000000121614722b */ /* 0x000fd00000000110 */
[----:B------:R-:W-:-:S10]  /*0a20*/  DFMA R2, R2, R20, R18 ;  /* 0x000000140202722b */ /* 0x000fd40000000012 */
[----:B------:R-:W-:-:S05]  /*0a30*/  FFMA R14, RZ, R23, R3 ;  /* 0x00000017ff0e7223 */ /* 0x000fca0000000003 */
[----:B------:R-:W-:-:S13]  /*0a40*/  FSETP.GT.AND P0, PT, |R14|, 1.469367938527859385e-39, PT ;  /* 0x001000000e00780b */ /* 0x000fda0003f04200 */
[----:B------:R-:W-:Y:S05]  /*0a50*/  @P0 BRA P1, `(.L_x_29) ;  /* 0x0000000000180947 */ /* 0x000fea0000800000 */
[----:B------:R-:W-:Y:S01]  /*0a60*/  IMAD.MOV.U32 R18, RZ, RZ, R22 ;  /* 0x000000ffff127224 */ /* 0x000fe200078e0016 */
[----:B------:R-:W-:Y:S01]  /*0a70*/  MOV R14, 0xaa0 ;  /* 0x00000aa0000e7802 */ /* 0x000fe20000000f00 */
[----:B------:R-:W-:-:S07]  /*0a80*/  IMAD.MOV.U32 R19, RZ, RZ, R23 ;  /* 0x000000ffff137224 */ /* 0x000fce00078e0017 */
[----:B-----5:R-:W-:Y:S05]  /*0a90*/  CALL.REL.NOINC `($__internal_1_$__cuda_sm20_div_rn_f64_full) ;  /* 0x0000000c00307944 */ /* 0x020fea0003c00000 */
[----:B------:R-:W-:Y:S01]  /*0aa0*/  MOV R2, R30 ;  /* 0x0000001e00027202 */ /* 0x000fe20000000f00 */
[----:B------:R-:W-:-:S07]  /*0ab0*/  IMAD.MOV.U32 R3, RZ, RZ, R31 ;  /* 0x000000ffff037224 */ /* 0x000fce00078e001f */
.L_x_29:
[----:B------:R-:W-:Y:S01]  /*0ac0*/  DMUL R8, R8, R8 ;  /* 0x0000000808087228 */ /* 0x000fe20000000000 */
[----:B------:R-:W-:Y:S01]  /*0ad0*/  BSSY.RECONVERGENT B1, `(.L_x_30) ;  /* 0x000001b000017945 */ /* 0x000fe20003800200 */
[----:B------:R-:W-:Y:S02]  /*0ae0*/  DMUL R6, R6, R6 ;  /* 0x0000000606067228 */ /* 0x000fe40000000000 */
[----:B------:R-:W-:-:S06]  /*0af0*/  DMUL R4, R4, R4 ;  /* 0x0000000404047228 */ /* 0x000fcc0000000000 */
[----:B------:R-:W-:Y:S02]  /*0b00*/  DADD R16, R8, R6 ;  /* 0x0000000008107229 */ /* 0x000fe40000000006 */
[----:B------:R-:W-:-:S06]  /*0b10*/  DMUL R6, R6, R6 ;  /* 0x0000000606067228 */ /* 0x000fcc0000000000 */
[----:B------:R-:W-:Y:S02]  /*0b20*/  DADD R16, R4, R16 ;  /* 0x0000000004107229 */ /* 0x000fe40000000010 */
[----:B------:R-:W-:-:S06]  /*0b30*/  DFMA R6, R8, R8, R6 ;  /* 0x000000080806722b */ /* 0x000fcc0000000006 */
[----:B------:R-:W-:Y:S01]  /*0b40*/  DMUL R18, R16, R16 ;  /* 0x0000001010127228 */ /* 0x000fe20000000000 */
[----:B------:R-:W-:-:S05]  /*0b50*/  IMAD.MOV.U32 R16, RZ, RZ, 0x1 ;  /* 0x00000001ff107424 */ /* 0x000fca00078e00ff */
[----:B------:R-:W0:Y:S02]  /*0b60*/  MUFU.RCP64H R17, R19 ;  /* 0x0000001300117308 */ /* 0x000e240000001800 */
[----:B0-----:R-:W-:-:S08]  /*0b70*/  DFMA R20, -R18, R16, 1 ;  /* 0x3ff000001214742b */ /* 0x001fd00000000110 */
[----:B------:R-:W-:-:S08]  /*0b80*/  DFMA R20, R20, R20, R20 ;  /* 0x000000141414722b */ /* 0x000fd00000000014 */
[----:B------:R-:W-:Y:S02]  /*0b90*/  DFMA R20, R16, R20, R16 ;  /* 0x000000141014722b */ /* 0x000fe40000000010 */
[----:B------:R-:W-:-:S06]  /*0ba0*/  DFMA R16, R4, R4, R6 ;  /* 0x000000040410722b */ /* 0x000fcc0000000006 */
        /* <DEDUP_REMOVED lines=9> */
[----:B------:R-:W-:-:S07]  /*0c40*/  MOV R14, 0xc60 ;  /* 0x00000c60000e7802 */ /* 0x000fce0000000f00 */
[----:B-----5:R-:W-:Y:S05]  /*0c50*/  CALL.REL.NOINC `($__internal_1_$__cuda_sm20_div_rn_f64_full) ;  /* 0x0000000800c07944 */ /* 0x020fea0003c00000 */
[----:B------:R-:W-:Y:S01]  /*0c60*/  MOV R4, R30 ;  /* 0x0000001e00047202 */ /* 0x000fe20000000f00 */
[----:B------:R-:W-:-:S07]  /*0c70*/  IMAD.MOV.U32 R5, RZ, RZ, R31 ;  /* 0x000000ffff057224 */ /* 0x000fce00078e001f */
.L_x_31:
[----:B------:R-:W-:Y:S05]  /*0c80*/  BSYNC.RECONVERGENT B1 ;  /* 0x0000000000017941 */ /* 0x000fea0003800200 */
.L_x_30:
[----:B------:R-:W-:-:S08]  /*0c90*/  DFMA R2, R4, R2, 1 ;  /* 0x3ff000000402742b */ /* 0x000fd00000000002 */
[----:B------:R-:W-:Y:S01]  /*0ca0*/  DMUL R2, R22, R2 ;  /* 0x0000000216027228 */ /* 0x000fe20000000000 */
[----:B------:R-:W-:Y:S10]  /*0cb0*/  BRA `(.L_x_32) ;  /* 0x0000000000187947 */ /* 0x000ff40003800000 */
.L_x_28:
[----:B------:R-:W0:Y:S01]  /*0cc0*/  LDCU.64 UR12, c[0x0][0x3b0] ;  /* 0x00007600ff0c77ac */ /* 0x000e220008000a00 */
[----:B------:R-:W-:Y:S01]  /*0cd0*/  IMAD.MOV.U32 R4, RZ, RZ, 0x0 ;  /* 0x00000000ff047424 */ /* 0x000fe200078e00ff */
[----:B------:R-:W-:Y:S01]  /*0ce0*/  MOV R5, 0x3ff00000 ;  /* 0x3ff0000000057802 */ /* 0x000fe20000000f00 */
[----:B------:R-:W-:Y:S02]  /*0cf0*/  IMAD.MOV.U32 R2, RZ, RZ, -0x55555555 ;  /* 0xaaaaaaabff027424 */ /* 0x000fe400078e00ff */
[----:B------:R-:W-:-:S06]  /*0d00*/  IMAD.MOV.U32 R3, RZ, RZ, 0x3ffaaaaa ;  /* 0x3ffaaaaaff037424 */ /* 0x000fcc00078e00ff */
[----:B0-----:R-:W-:-:S11]  /*0d10*/  DFMA R2, -R2, UR12, R4 ;  /* 0x0000000c02027c2b */ /* 0x001fd60008000104 */
.L_x_32:
[----:B------:R-:W-:Y:S05]  /*0d20*/  BSYNC.RECONVERGENT B0 ;  /* 0x0000000000007941 */ /* 0x000fea0003800200 */
.L_x_27:
[----:B------:R-:W0:Y:S01]  /*0d30*/  LDCU.64 UR12, c[0x0][0x3c0] ;  /* 0x00007800ff0c77ac */ /* 0x000e220008000a00 */
[----:B------:R-:W-:Y:S01]  /*0d40*/  DMUL R18, R2, R2 ;  /* 0x0000000202127228 */ /* 0x000fe20000000000 */
[----:B------:R-:W1:Y:S01]  /*0d50*/  LDC R8, c[0x0][0x3d4] ;  /* 0x0000f500ff087b82 */ /* 0x000e620000000800 */
[----:B------:R-:W-:Y:S01]  /*0d60*/  MOV R2, 0x1 ;  /* 0x0000000100027802 */ /* 0x000fe20000000f00 */
[----:B------:R-:W-:Y:S05]  /*0d70*/  BSSY.RECONVERGENT B0, `(.L_x_33) ;  /* 0x0000017000007945 */ /* 0x000fea0003800200 */
[----:B0-----:R-:W-:Y:S01]  /*0d80*/  DMUL R18, R18, UR12 ;  /* 0x0000000c12127c28 */ /* 0x001fe20008000000 */
[----:B------:R-:W0:Y:S05]  /*0d90*/  LDCU.64 UR12, c[0x0][0x3d0] ;  /* 0x00007a00ff0c77ac */ /* 0x000e2a0008000a00 */
[----:B------:R-:W2:Y:S01]  /*0da0*/  MUFU.RCP64H R3, R19 ;  /* 0x0000001300037308 */ /* 0x000ea20000001800 */
[----:B-1----:R-:W-:Y:S01]  /*0db0*/  FSETP.GEU.AND P1, PT, |R8|, 6.5827683646048100446e-37, PT ;  /* 0x036000000800780b */ /* 0x002fe20003f2e200 */
[----:B--2---:R-:W-:-:S08]  /*0dc0*/  DFMA R4, -R18, R2, 1 ;  /* 0x3ff000001204742b */ /* 0x004fd00000000102 */
[----:B------:R-:W-:-:S08]  /*0dd0*/  DFMA R4, R4, R4, R4 ;  /* 0x000000040404722b */ /* 0x000fd00000000004 */
[----:B------:R-:W-:-:S08]  /*0de0*/  DFMA R4, R2, R4, R2 ;  /* 0x000000040204722b */ /* 0x000fd00000000002 */
[----:B------:R-:W-:-:S08]  /*0df0*/  DFMA R2, -R18, R4, 1 ;  /* 0x3ff000001202742b */ /* 0x000fd00000000104 */
[----:B------:R-:W-:-:S08]  /*0e00*/  DFMA R2, R4, R2, R4 ;  /* 0x000000020402722b */ /* 0x000fd00000000004 */
[----:B0-----:R-:W-:-:S08]  /*0e10*/  DMUL R4, R2, UR12 ;  /* 0x0000000c02047c28 */ /* 0x001fd00008000000 */
[----:B------:R-:W-:-:S08]  /*0e20*/  DFMA R6, -R18, R4, UR12 ;  /* 0x0000000c12067e2b */ /* 0x000fd00008000104 */
[----:B------:R-:W-:-:S10]  /*0e30*/  DFMA R2, R2, R6, R4 ;  /* 0x000000060202722b */ /* 0x000fd40000000004 */
[----:B------:R-:W-:-:S05]  /*0e40*/  FFMA R4, RZ, R19, R3 ;  /* 0x00000013ff047223 */ /* 0x000fca0000000003 */
[----:B------:R-:W-:-:S13]  /*0e50*/  FSETP.GT.AND P0, PT, |R4|, 1.469367938527859385e-39, PT ;  /* 0x001000000400780b */ /* 0x000fda0003f04200 */
[----:B------:R-:W-:Y:S05]  /*0e60*/  @P0 BRA P1, `(.L_x_34) ;  /* 0x00000000001c0947 */ /* 0x000fea0000800000 */
[----:B------:R-:W0:Y:S01]  /*0e70*/  LDCU.64 UR12, c[0x0][0x3d0] ;  /* 0x00007a00ff0c77ac */ /* 0x000e220008000a00 */
[----:B------:R-:W-:Y:S01]  /*0e80*/  MOV R14, 0xec0 ;  /* 0x00000ec0000e7802 */ /* 0x000fe20000000f00 */
[----:B0-----:R-:W-:Y:S02]  /*0e90*/  IMAD.U32 R16, RZ, RZ, UR12 ;  /* 0x0000000cff107e24 */ /* 0x001fe4000f8e00ff */
[----:B------:R-:W-:-:S07]  /*0ea0*/  IMAD.U32 R17, RZ, RZ, UR13 ;  /* 0x0000000dff117e24 */ /* 0x000fce000f8e00ff */
[----:B-----5:R-:W-:Y:S05]  /*0eb0*/  CALL.REL.NOINC `($__internal_1_$__cuda_sm20_div_rn_f64_full) ;  /* 0x0000000800287944 */ /* 0x020fea0003c00000 */
[----:B------:R-:W-:Y:S01]  /*0ec0*/  MOV R2, R30 ;  /* 0x0000001e00027202 */ /* 0x000fe20000000f00 */
[----:B------:R-:W-:-:S07]  /*0ed0*/  IMAD.MOV.U32 R3, RZ, RZ, R31 ;  /* 0x000000ffff037224 */ /* 0x000fce00078e001f */
.L_x_34:
[----:B------:R-:W-:Y:S05]  /*0ee0*/  BSYNC.RECONVERGENT B0 ;  /* 0x0000000000007941 */ /* 0x000fea0003800200 */
.L_x_33:
[----:B------:R-:W0:Y:S02]  /*0ef0*/  LDC.64 R6, c[0x0][0x398] ;  /* 0x0000e600ff067b82 */ /* 0x000e240000000a00 */
[----:B0-----:R-:W-:-:S04]  /*0f00*/  IMAD.WIDE.U32 R4, R10, 0x2bf200, R6 ;  /* 0x002bf2000a047825 */ /* 0x001fc800078e0006 */
[----:B------:R-:W-:-:S04]  /*0f10*/  IMAD.WIDE.U32 R6, R0, 0x2bf200, R6 ;  /* 0x002bf20000067825 */ /* 0x000fc800078e0006 */
[----:B------:R-:W-:-:S04]  /*0f20*/  IMAD.WIDE.U32 R4, R12, 0x12c0, R4 ;  /* 0x000012c00c047825 */ /* 0x000fc800078e0004 */
[----:B------:R-:W-:-:S04]  /*0f30*/  IMAD.WIDE.U32 R6, R12, 0x12c0, R6 ;  /* 0x000012c00c067825 */ /* 0x000fc800078e0006 */
[----:B------:R-:W-:-:S04]  /*0f40*/  IMAD.WIDE.U32 R4, R11, 0x8, R4 ;  /* 0x000000080b047825 */ /* 0x000fc800078e0004 */
[----:B------:R-:W-:Y:S02]  /*0f50*/  IMAD.WIDE.U32 R6, R11, 0x8, R6 ;  /* 0x000000080b067825 */ /* 0x000fe400078e0006 */
[----:B------:R-:W2:Y:S04]  /*0f60*/  LDG.E.64 R4, desc[UR10][R4.64+0x2bf200] ;  /* 0x2bf2000a04047981 */ /* 0x000ea8000c1e1b00 */
[----:B------:R-:W2:Y:S01]  /*0f70*/  LDG.E.64 R6, desc[UR10][R6.64] ;  /* 0x0000000a06067981 */ /* 0x000ea2000c1e1b00 */
[----:B------:R-:W0:Y:S01]  /*0f80*/  MUFU.RCP64H R9, UR5 ;  /* 0x0000000500097d08 */ /* 0x000e220008001800 */
[----:B------:R-:W-:Y:S01]  /*0f90*/  IMAD.U32 R16, RZ, RZ, UR4 ;  /* 0x00000004ff107e24 */ /* 0x000fe2000f8e00ff */
[----:B------:R-:W-:Y:S01]  /*0fa0*/  MOV R17, UR5 ;  /* 0x0000000500117c02 */ /* 0x000fe20008000f00 */
[----:B------:R-:W-:Y:S01]  /*0fb0*/  IMAD.MOV.U32 R8, RZ, RZ, 0x1 ;  /* 0x00000001ff087424 */ /* 0x000fe200078e00ff */
[----:B------:R-:W-:Y:S01]  /*0fc0*/  MOV R19, UR5 ;  /* 0x0000000500137c02 */ /* 0x000fe20008000f00 */
[----:B------:R-:W-:Y:S01]  /*0fd0*/  IMAD.U32 R18, RZ, RZ, UR4 ;  /* 0x00000004ff127e24 */ /* 0x000fe2000f8e00ff */
[----:B------:R-:W-:Y:S03]  /*0fe0*/  BSSY.RECONVERGENT B0, `(.L_x_35) ;  /* 0x0000017000007945 */ /* 0x000fe60003800200 */
        /* <DEDUP_REMOVED lines=19> */
[----:B-----5:R-:W-:Y:S05]  /*1120*/  CALL.REL.NOINC `($__internal_1_$__cuda_sm20_div_rn_f64_full) ;  /* 0x00000004008c7944 */ /* 0x020fea0003c00000 */
[----:B------:R-:W-:Y:S01]  /*1130*/  MOV R4, R30 ;  /* 0x0000001e00047202 */ /* 0x000fe20000000f00 */
[----:B------:R-:W-:-:S07]  /*1140*/  IMAD.MOV.U32 R5, RZ, RZ, R31 ;  /* 0x000000ffff057224 */ /* 0x000fce00078e001f */
.L_x_36:
[----:B------:R-:W-:Y:S05]  /*1150*/  BSYNC.RECONVERGENT B0 ;  /* 0x0000000000007941 */ /* 0x000fea0003800200 */
.L_x_35:
[----:B------:R-:W0:Y:S02]  /*1160*/  LDC.64 R6, c[0x0][0x3a0] ;  /* 0x0000e800ff067b82 */ /* 0x000e240000000a00 */
[----:B0-----:R-:W-:-:S04]  /*1170*/  IMAD.WIDE.U32 R6, R10, 0x2bf200, R6 ;  /* 0x002bf2000a067825 */ /* 0x001fc800078e0006 */
        /* <DEDUP_REMOVED lines=35> */
.L_x_38:
[----:B------:R-:W-:Y:S05]  /*13b0*/  BSYNC.RECONVERGENT B0 ;  /* 0x0000000000007941 */ /* 0x000fea0003800200 */
.L_x_37:
[----:B------:R-:W0:Y:S02]  /*13c0*/  LDC.64 R8, c[0x0][0x3a8] ;  /* 0x0000ea00ff087b82 */ /* 0x000e240000000a00 */
[----:B0-----:R-:W-:-:S04]  /*13d0*/  IMAD.WIDE.U32 R8, R10, 0x2bf200, R8 ;  /* 0x002bf2000a087825 */ /* 0x001fc800078e0008 */
[----:B------:R-:W-:-:S04]  /*13e0*/  IMAD.WIDE.U32 R8, R12, 0x12c0, R8 ;  /* 0x000012c00c087825 */ /* 0x000fc800078e0008 */
[----:B------:R-:W-:-:S04]  /*13f0*/  IMAD.WIDE.U32 R18, R11, 0x8, R8 ;  /* 0x000000080b127825 */ /* 0x000fc800078e0008 */
[----:B------:R-:W-:Y:S01]  /*1400*/  IMAD.WIDE.U32 R8, R15, 0x8, R8 ;  /* 0x000000080f087825 */ /* 0x000fe200078e0008 */
[----:B------:R-:W2:Y:S05]  /*1410*/  LDG.E.64 R16, desc[UR10][R18.64+0x8] ;  /* 0x0000080a12107981 */ /* 0x000eaa000c1e1b00 */
[----:B------:R-:W2:Y:S01]  /*1420*/  LDG.E.64 R8, desc[UR10][R8.64] ;  /* 0x0000000a08087981 */ /* 0x000ea2000c1e1b00 */
[----:B------:R-:W0:Y:S01]  /*1430*/  MUFU.RCP64H R15, UR9 ;  /* 0x00000009000f7d08 */ /* 0x000e220008001800 */
[----:B------:R-:W-:Y:S01]  /*1440*/  IMAD.U32 R20, RZ, RZ, UR8 ;  /* 0x00000008ff147e24 */ /* 0x000fe2000f8e00ff */
[----:B------:R-:W-:Y:S01]  /*1450*/  MOV R21, UR9 ;  /* 0x0000000900157c02 */ /* 0x000fe20008000f00 */
[----:B------:R-:W-:Y:S01]  /*1460*/  IMAD.MOV.U32 R14, RZ, RZ, 0x1 ;  /* 0x00000001ff0e7424 */ /* 0x000fe200078e00ff */
[----:B------:R-:W-:Y:S01]  /*1470*/  BSSY.RECONVERGENT B0, `(.L_x_39) ;  /* 0x000001a000007945 */ /* 0x000fe20003800200 */
[----:B------:R-:W-:-:S04]  /*1480*/  DADD R4, R6, R4 ;  /* 0x0000000006047229 */ /* 0x000fc80000000004 */
[----:B0-----:R-:W-:-:S08]  /*1490*/  DFMA R20, R14, -R20, 1 ;  /* 0x3ff000000e14742b */ /* 0x001fd00000000814 */
[----:B------:R-:W-:-:S08]  /*14a0*/  DFMA R20, R20, R20, R20 ;  /* 0x000000141414722b */ /* 0x000fd00000000014 */
[----:B------:R-:W-:Y:S01]  /*14b0*/  DFMA R20, R14, R20, R14 ;  /* 0x000000140e14722b */ /* 0x000fe2000000000e */
[----:B------:R-:W-:Y:S01]  /*14c0*/  IMAD.U32 R14, RZ, RZ, UR8 ;  /* 0x00000008ff0e7e24 */ /* 0x000fe2000f8e00ff */
[----:B------:R-:W-:-:S06]  /*14d0*/  MOV R15, UR9 ;  /* 0x00000009000f7c02 */ /* 0x000fcc0008000f00 */
        /* <DEDUP_REMOVED lines=19> */
.L_x_40:
[----:B------:R-:W-:Y:S05]  /*1610*/  BSYNC.RECONVERGENT B0 ;  /* 0x0000000000007941 */ /* 0x000fea0003800200 */
.L_x_39:
[----:B------:R-:W0:Y:S01]  /*1620*/  LDC.64 R6, c[0x0][0x390] ;  /* 0x0000e400ff067b82 */ /* 0x000e220000000a00 */
[----:B------:R-:W1:Y:S01]  /*1630*/  LDCU.64 UR4, c[0x0][0x3c8] ;  /* 0x00007900ff0477ac */ /* 0x000e620008000a00 */
[----:B-----5:R-:W-:-:S06]  /*1640*/  DFMA R14, -R24, R24, 1 ;  /* 0x3ff00000180e742b */ /* 0x020fcc0000000118 */
[----:B------:R-:W2:Y:S01]  /*1650*/  LDC.64 R20, c[0x0][0x380] ;  /* 0x0000e000ff147b82 */ /* 0x000ea20000000a00 */
[----:B0-----:R-:W-:-:S04]  /*1660*/  IMAD.WIDE.U32 R6, R10, 0x2bf200, R6 ;  /* 0x002bf2000a067825 */ /* 0x001fc800078e0006 */
[----:B------:R-:W-:-:S04]  /*1670*/  IMAD.WIDE.U32 R6, R12, 0x12c0, R6 ;  /* 0x000012c00c067825 */ /* 0x000fc800078e0006 */
[----:B------:R-:W-:-:S06]  /*1680*/  IMAD.WIDE.U32 R6, R11, 0x8, R6 ;  /* 0x000000080b067825 */ /* 0x000fcc00078e0006 */
[----:B------:R-:W1:Y:S01]  /*1690*/  LDG.E.64 R6, desc[UR10][R6.64] ;  /* 0x0000000a06067981 */ /* 0x000e62000c1e1b00 */
[----:B------:R-:W-:Y:S02]  /*16a0*/  DMUL R18, R24, R14 ;  /* 0x0000000e18127228 */ /* 0x000fe40000000000 */
[----:B------:R-:W-:Y:S01]  /*16b0*/  DADD R4, R4, R8 ;  /* 0x0000000004047229 */ /* 0x000fe20000000008 */
[----:B--2---:R-:W-:-:S04]  /*16c0*/  IMAD.WIDE.U32 R8, R10, 0x2bf200, R20 ;  /* 0x002bf2000a087825 */ /* 0x004fc800078e0014 */
[----:B------:R-:W-:-:S04]  /*16d0*/  IMAD.WIDE.U32 R8, R12, 0x12c0, R8 ;  /* 0x000012c00c087825 */ /* 0x000fc800078e0008 */
[----:B------:R-:W-:Y:S01]  /*16e0*/  IMAD.WIDE.U32 R8, R11, 0x8, R8 ;  /* 0x000000080b087825 */ /* 0x000fe200078e0008 */
[----:B-1----:R-:W-:-:S08]  /*16f0*/  DMUL R16, R6, UR4 ;  /* 0x0000000406107c28 */ /* 0x002fd00008000000 */
[----:B------:R-:W-:-:S08]  /*1700*/  DMUL R16, R14, R16 ;  /* 0x000000100e107228 */ /* 0x000fd00000000000 */
[----:B------:R-:W-:-:S08]  /*1710*/  DFMA R16, R14, R16, -R18 ;  /* 0x000000100e10722b */ /* 0x000fd00000000812 */
[----:B------:R-:W-:-:S08]  /*1720*/  DADD R4, R4, -R16 ;  /* 0x0000000004047229 */ /* 0x000fd00000000810 */
[----:B------:R-:W-:-:S07]  /*1730*/  DFMA R4, R4, R2, R24 ;  /* 0x000000020404722b */ /* 0x000fce0000000018 */
[----:B------:R-:W-:Y:S01]  /*1740*/  STG.E.64 desc[UR10][R8.64], R4 ;  /* 0x0000000408007986 */ /* 0x000fe2000c101b0a */
[----:B------:R-:W-:Y:S05]  /*1750*/  EXIT ;  /* 0x000000000000794d */ /* 0x000fea0003800000 */
        .weak           $__internal_1_$__cuda_sm20_div_rn_f64_full
        .type           $__internal_1_$__cuda_sm20_div_rn_f64_full,@function
        .size           $__internal_1_$__cuda_sm20_div_rn_f64_full,(.L_x_77 - $__internal_1_$__cuda_sm20_div_rn_f64_full)
$__internal_1_$__cuda_sm20_div_rn_f64_full:
[C---:B------:R-:W-:Y:S01]  /*1760*/  FSETP.GEU.AND P0, PT, |R19|.reuse, 1.469367938527859385e-39, PT ;  /* 0x001000001300780b */ /* 0x040fe20003f0e200 */
[----:B------:R-:W-:Y:S01]  /*1770*/  IMAD.MOV.U32 R31, RZ, RZ, 0x1ca00000 ;  /* 0x1ca00000ff1f7424 */ /* 0x000fe200078e00ff */
[----:B------:R-:W-:Y:S01]  /*1780*/  LOP3.LUT R20, R19, 0x800fffff, RZ, 0xc0, !PT ;  /* 0x800fffff13147812 */ /* 0x000fe200078ec0ff */
[----:B------:R-:W-:Y:S01]  /*1790*/  BSSY.RECONVERGENT B2, `(.L_x_41) ;  /* 0x0000054000027945 */ /* 0x000fe20003800200 */
[----:B------:R-:W-:Y:S02]  /*17a0*/  MOV R34, 0x1 ;  /* 0x0000000100227802 */ /* 0x000fe40000000f00 */
[----:B------:R-:W-:Y:S01]  /*17b0*/  LOP3.LUT R21, R20, 0x3ff00000, RZ, 0xfc, !PT ;  /* 0x3ff0000014157812 */ /* 0x000fe200078efcff */
[----:B------:R-:W-:Y:S01]  /*17c0*/  IMAD.MOV.U32 R20, RZ, RZ, R18 ;  /* 0x000000ffff147224 */ /* 0x000fe200078e0012 */
[C---:B------:R-:W-:Y:S02]  /*17d0*/  FSETP.GEU.AND P2, PT, |R17|.reuse, 1.469367938527859385e-39, PT ;  /* 0x001000001100780b */ /* 0x040fe40003f4e200 */
[----:B------:R-:W-:-:S02]  /*17e0*/  LOP3.LUT R30, R17, 0x7ff00000, RZ, 0xc0, !PT ;  /* 0x7ff00000111e7812 */ /* 0x000fc400078ec0ff */
[----:B------:R-:W-:Y:S01]  /*17f0*/  LOP3.LUT R33, R19, 0x7ff00000, RZ, 0xc0, !PT ;  /* 0x7ff0000013217812 */ /* 0x000fe200078ec0ff */
[----:B------:R-:W-:Y:S02]  /*1800*/  @!P0 DMUL R20, R18, 8.98846567431157953865e+307 ;  /* 0x7fe0000012148828 */ /* 0x000fe40000000000 */
[----:B------:R-:W-:Y:S01]  /*1810*/  IMAD.MOV.U32 R32, RZ, RZ, R30 ;  /* 0x000000ffff207224 */ /* 0x000fe200078e001e */
[----:B------:R-:W-:-:S03]  /*1820*/  ISETP.GE.U32.AND P1, PT, R30, R33, PT ;  /* 0x000000211e00720c */ /* 0x000fc60003f26070 */
[----:B------:R-:W0:Y:S02]  /*1830*/  MUFU.RCP64H R35, R21 ;  /* 0x0000001500237308 */ /* 0x000e240000001800 */
[----:B------:R-:W-:Y:S02]  /*1840*/  @!P2 LOP3.LUT R27, R19, 0x7ff00000, RZ, 0xc0, !PT ;  /* 0x7ff00000131ba812 */ /* 0x000fe400078ec0ff */
[----:B------:R-:W-:Y:S02]  /*1850*/  @!P0 LOP3.LUT R33, R21, 0x7ff00000, RZ, 0xc0, !PT ;  /* 0x7ff0000015218812 */ /* 0x000fe400078ec0ff */
[----:B------:R-:W-:Y:S02]  /*1860*/  @!P2 ISETP.GE.U32.AND P3, PT, R30, R27, PT ;  /* 0x0000001b1e00a20c */ /* 0x000fe40003f66070 */
[----:B------:R-:W-:-:S04]  /*1870*/  SEL R27, R31, 0x63400000, !P1 ;  /* 0x634000001f1b7807 */ /* 0x000fc80004800000 */
[----:B------:R-:W-:Y:S01]  /*1880*/  LOP3.LUT R27, R27, 0x800fffff, R17, 0xf8, !PT ;  /* 0x800fffff1b1b7812 */ /* 0x000fe200078ef811 */
[----:B0-----:R-:W-:-:S08]  /*1890*/  DFMA R28, R34, -R20, 1 ;  /* 0x3ff00000221c742b */ /* 0x001fd00000000814 */
[----:B------:R-:W-:-:S08]  /*18a0*/  DFMA R28, R28, R28, R28 ;  /* 0x0000001c1c1c722b */ /* 0x000fd0000000001c */
[----:B------:R-:W-:Y:S01]  /*18b0*/  DFMA R34, R34, R28, R34 ;  /* 0x0000001c2222722b */ /* 0x000fe20000000022 */
[----:B------:R-:W-:Y:S02]  /*18c0*/  @!P2 SEL R29, R31, 0x63400000, !P3 ;  /* 0x634000001f1da807 */ /* 0x000fe40005800000 */
[----:B------:R-:W-:Y:S02]  /*18d0*/  @!P2 MOV R28, RZ ;  /* 0x000000ff001ca202 */ /* 0x000fe40000000f00 */
[----:B------:R-:W-:-:S03]  /*18e0*/  @!P2 LOP3.LUT R26, R29, 0x80000000, R17, 0xf8, !PT ;  /* 0x800000001d1aa812 */ /* 0x000fc600078ef811 */
[----:B------:R-:W-:Y:S01]  /*18f0*/  DFMA R36, R34, -R20, 1 ;  /* 0x3ff000002224742b */ /* 0x000fe20000000814 */
[----:B------:R-:W-:Y:S01]  /*1900*/  @!P2 LOP3.LUT R29, R26, 0x100000, RZ, 0xfc, !PT ;  /* 0x001000001a1da812 */ /* 0x000fe200078efcff */
[----:B------:R-:W-:-:S06]  /*1910*/  IMAD.MOV.U32 R26, RZ, RZ, R16 ;  /* 0x000000ffff1a7224 */ /* 0x000fcc00078e0010 */
[----:B------:R-:W-:Y:S02]  /*1920*/  DFMA R36, R34, R36, R34 ;  /* 0x000000242224722b */ /* 0x000fe40000000022 */
[----:B------:R-:W-:-:S08]  /*1930*/  @!P2 DFMA R26, R26, 2, -R28 ;  /* 0x400000001a1aa82b */ /* 0x000fd0000000081c */
[----:B------:R-:W-:Y:S02]  /*1940*/  DMUL R34, R36, R26 ;  /* 0x0000001a24227228 */ /* 0x000fe40000000000 */
[----:B------:R-:W-:-:S06]  /*1950*/  @!P2 LOP3.LUT R32, R27, 0x7ff00000, RZ, 0xc0, !PT ;  /* 0x7ff000001b20a812 */ /* 0x000fcc00078ec0ff */
[----:B------:R-:W-:-:S08]  /*1960*/  DFMA R28, R34, -R20, R26 ;  /* 0x80000014221c722b */ /* 0x000fd0000000001a */
[----:B------:R-:W-:Y:S01]  /*1970*/  DFMA R28, R36, R28, R34 ;  /* 0x0000001c241c722b */ /* 0x000fe20000000022 */
[----:B------:R-:W-:-:S04]  /*1980*/  IADD3 R34, PT, PT, R32, -0x1, RZ ;  /* 0xffffffff20227810 */ /* 0x000fc80007ffe0ff */
[----:B------:R-:W-:Y:S01]  /*1990*/  ISETP.GT.U32.AND P0, PT, R34, 0x7feffffe, PT ;  /* 0x7feffffe2200780c */ /* 0x000fe20003f04070 */
[----:B------:R-:W-:-:S05]  /*19a0*/  VIADD R34, R33, 0xffffffff ;  /* 0xffffffff21227836 */ /* 0x000fca0000000000 */
[----:B------:R-:W-:-:S13]  /*19b0*/  ISETP.GT.U32.OR P0, PT, R34, 0x7feffffe, P0 ;  /* 0x7feffffe2200780c */ /* 0x000fda0000704470 */
[----:B------:R-:W-:Y:S05]  /*19c0*/  @P0 BRA `(.L_x_42) ;  /* 0x00000000006c0947 */ /* 0x000fea0003800000 */
[----:B------:R-:W-:Y:S02]  /*19d0*/  LOP3.LUT R17, R19, 0x7ff00000, RZ, 0xc0, !PT ;  /* 0x7ff0000013117812 */ /* 0x000fe400078ec0ff */
[----:B------:R-:W-:Y:S02]  /*19e0*/  MOV R32, RZ ;  /* 0x000000ff00207202 */ /* 0x000fe40000000f00 */
[CC--:B------:R-:W-:Y:S02]  /*19f0*/  VIADDMNMX R16, R30.reuse, -R17.reuse, 0xb9600000, !PT ;  /* 0xb96000001e107446 */ /* 0x0c0fe40007800911 */
[----:B------:R-:W-:Y:S02]  /*1a00*/  ISETP.GE.U32.AND P0, PT, R30, R17, PT ;  /* 0x000000111e00720c */ /* 0x000fe40003f06070 */
[----:B------:R-:W-:Y:S02]  /*1a10*/  VIMNMX R16, PT, PT, R16, 0x46a00000, PT ;  /* 0x46a0000010107848 */ /* 0x000fe40003fe0100 */
[----:B------:R-:W-:-:S04]  /*1a20*/  SEL R31, R31, 0x63400000, !P0 ;  /* 0x634000001f1f7807 */ /* 0x000fc80004000000 */
[----:B------:R-:W-:-:S05]  /*1a30*/  IADD3 R16, PT, PT, -R31, R16, RZ ;  /* 0x000000101f107210 */ /* 0x000fca0007ffe1ff */
        /* <DEDUP_REMOVED lines=10> */
[C---:B------:R-:W-:Y:S01]  /*1ae0*/  IADD3 R21, PT, PT, -R16.reuse, RZ, RZ ;  /* 0x000000ff10157210 */ /* 0x040fe20007ffe1ff */
[----:B------:R-:W-:Y:S01]  /*1af0*/  IMAD.MOV.U32 R20, RZ, RZ, RZ ;  /* 0x000000ffff147224 */ /* 0x000fe200078e00ff */
[----:B------:R-:W-:-:S05]  /*1b00*/  IADD3 R17, PT, PT, -R16, -0x43300000, RZ ;  /* 0xbcd0000010117810 */ /* 0x000fca0007ffe1ff */
[----:B------:R-:W-:Y:S02]  /*1b10*/  DFMA R20, R30, -R20, R28 ;  /* 0x800000141e14722b */ /* 0x000fe4000000001c */
[----:B------:R-:W-:-:S08]  /*1b20*/  DMUL.RP R28, R28, R32 ;  /* 0x000000201c1c7228 */ /* 0x000fd00000008000 */
[----:B------:R-:W-:Y:S02]  /*1b30*/  FSETP.NEU.AND P0, PT, |R21|, R17, PT ;  /* 0x000000111500720b */ /* 0x000fe40003f0d200 */
[----:B------:R-:W-:Y:S02]  /*1b40*/  LOP3.LUT R17, R29, R18, RZ, 0x3c, !PT ;  /* 0x000000121d117212 */ /* 0x000fe400078e3cff */
[----:B------:R-:W-:Y:S02]  /*1b50*/  FSEL R30, R28, R30, !P0 ;  /* 0x0000001e1c1e7208 */ /* 0x000fe40004000000 */
[----:B------:R-:W-:Y:S01]  /*1b60*/  FSEL R31, R17, R31, !P0 ;  /* 0x0000001f111f7208 */ /* 0x000fe20004000000 */
[----:B------:R-:W-:Y:S06]  /*1b70*/  BRA `(.L_x_43) ;  /* 0x0000000000547947 */ /* 0x000fec0003800000 */
.L_x_42:
[----:B------:R-:W-:-:S14]  /*1b80*/  DSETP.NAN.AND P0, PT, R16, R16, PT ;  /* 0x000000101000722a */ /* 0x000fdc0003f08000 */
[----:B------:R-:W-:Y:S05]  /*1b90*/  @P0 BRA `(.L_x_44) ;  /* 0x0000000000440947 */ /* 0x000fea0003800000 */
[----:B------:R-:W-:-:S14]  /*1ba0*/  DSETP.NAN.AND P0, PT, R18, R18, PT ;  /* 0x000000121200722a */ /* 0x000fdc0003f08000 */
[----:B------:R-:W-:Y:S05]  /*1bb0*/  @P0 BRA `(.L_x_45) ;  /* 0x0000000000300947 */ /* 0x000fea0003800000 */
[----:B------:R-:W-:Y:S01]  /*1bc0*/  ISETP.NE.AND P0, PT, R32, R33, PT ;  /* 0x000000212000720c */ /* 0x000fe20003f05270 */
[----:B------:R-:W-:Y:S01]  /*1bd0*/  IMAD.MOV.U32 R31, RZ, RZ, -0x80000 ;  /* 0xfff80000ff1f7424 */ /* 0x000fe200078e00ff */
[----:B------:R-:W-:-:S11]  /*1be0*/  MOV R30, 0x0 ;  /* 0x00000000001e7802 */ /* 0x000fd60000000f00 */
[----:B------:R-:W-:Y:S05]  /*1bf0*/  @!P0 BRA `(.L_x_43) ;  /* 0x0000000000348947 */ /* 0x000fea0003800000 */
[----:B------:R-:W-:Y:S02]  /*1c00*/  ISETP.NE.AND P0, PT, R32, 0x7ff00000, PT ;  /* 0x7ff000002000780c */ /* 0x000fe40003f05270 */
[----:B------:R-:W-:Y:S02]  /*1c10*/  LOP3.LUT R31, R17, 0x80000000, R19, 0x48, !PT ;  /* 0x80000000111f7812 */ /* 0x000fe400078e4813 */
[----:B------:R-:W-:-:S13]  /*1c20*/  ISETP.EQ.OR P0, PT, R33, RZ, !P0 ;  /* 0x000000ff2100720c */ /* 0x000fda0004702670 */
[----:B------:R-:W-:Y:S02]  /*1c30*/  @P0 LOP3.LUT R16, R31, 0x7ff00000, RZ, 0xfc, !PT ;  /* 0x7ff000001f100812 */ /* 0x000fe400078efcff */
[----:B------:R-:W-:Y:S01]  /*1c40*/  @!P0 MOV R30, RZ ;  /* 0x000000ff001e8202 */ /* 0x000fe20000000f00 */
[----:B------:R-:W-:Y:S01]  /*1c50*/  @P0 IMAD.MOV.U32 R30, RZ, RZ, RZ ;  /* 0x000000ffff1e0224 */ /* 0x000fe200078e00ff */
[----:B------:R-:W-:Y:S01]  /*1c60*/  @P0 MOV R31, R16 ;  /* 0x00000010001f0202 */ /* 0x000fe20000000f00 */
[----:B------:R-:W-:Y:S06]  /*1c70*/  BRA `(.L_x_43) ;  /* 0x0000000000147947 */ /* 0x000fec0003800000 */
.L_x_45:
[----:B------:R-:W-:Y:S01]  /*1c80*/  LOP3.LUT R31, R19, 0x80000, RZ, 0xfc, !PT ;  /* 0x00080000131f7812 */ /* 0x000fe200078efcff */
[----:B------:R-:W-:Y:S01]  /*1c90*/  IMAD.MOV.U32 R30, RZ, RZ, R18 ;  /* 0x000000ffff1e7224 */ /* 0x000fe200078e0012 */
[----:B------:R-:W-:Y:S06]  /*1ca0*/  BRA `(.L_x_43) ;  /* 0x0000000000087947 */ /* 0x000fec0003800000 */
.L_x_44:
[----:B------:R-:W-:Y:S02]  /*1cb0*/  LOP3.LUT R31, R17, 0x80000, RZ, 0xfc, !PT ;  /* 0x00080000111f7812 */ /* 0x000fe400078efcff */
[----:B------:R-:W-:-:S07]  /*1cc0*/  MOV R30, R16 ;  /* 0x00000010001e7202 */ /* 0x000fce0000000f00 */
.L_x_43:
[----:B------:R-:W-:Y:S05]  /*1cd0*/  BSYNC.RECONVERGENT B2 ;  /* 0x0000000000027941 */ /* 0x000fea0003800200 */
.L_x_41:
[----:B------:R-:W-:Y:S02]  /*1ce0*/  HFMA2 R17, -RZ, RZ, 0, 0 ;  /* 0x00000000ff117431 */ /* 0x000fe400000001ff */
[----:B------:R-:W-:-:S04]  /*1cf0*/  IMAD.MOV.U32 R16, RZ, RZ, R14 ;  /* 0x000000ffff107224 */ /* 0x000fc800078e000e */
[----:B------:R-:W-:Y:S05]  /*1d00*/  RET.REL.NODEC R16 `(_Z9allenCahnPA600_A600_dS1_S1_S1_S1_S1_dddddddd) ;  /* 0xffffffe010bc7950 */ /* 0x000fea0003c3ffff */
.L_x_46:
        /* <DEDUP_REMOVED lines=15> */
.L_x_77:


//--------------------- .text._Z14calculateForcePA600_A600_dS1_S1_S1_dddddd --------------------------
	.section	.text._Z14calculateForcePA600_A600_dS1_S1_S1_dddddd,"ax",@progbits
	.align	128
        .global         _Z14calculateForcePA600_A600_dS1_S1_S1_dddddd
        .type           _Z14calculateForcePA600_A600_dS1_S1_S1_dddddd,@function
        .size           _Z14calculateForcePA600_A600_dS1_S1_S1_dddddd,(.L_x_78 - _Z14calculateForcePA600_A600_dS1_S1_S1_dddddd)
        .other          _Z14calculateForcePA600_A600_dS1_S1_S1_dddddd,@"STO_CUDA_ENTRY STV_DEFAULT"
_Z14calculateForcePA600_A600_dS1_S1_S1_dddddd:
.text._Z14calculateForcePA600_A600_dS1_S1_S1_dddddd:
        /* <DEDUP_REMOVED lines=12> */
[----:B-1----:R-:W-:Y:S01]  /*00c0*/  IMAD R11, R11, UR4, R0 ;  /* 0x000000040b0b7c24 */ /* 0x002fe2000f8e0200 */
[----:B------:R-:W0:Y:S01]  /*00d0*/  LDCU.64 UR4, c[0x0][0x358] ;  /* 0x00006b00ff0477ac */ /* 0x000e220008000a00 */
[----:B--2---:R-:W-:-:S05]  /*00e0*/  IMAD R12, R12, UR6, R5 ;  /* 0x000000060c0c7c24 */ /* 0x004fca000f8e0205 */
[C---:B------:R-:W-:Y:S02]  /*00f0*/  ISETP.EQ.OR P0, PT, R12.reuse, RZ, !P0 ;  /* 0x000000ff0c00720c */ /* 0x040fe40004702670 */
[----:B------:R-:W-:-:S04]  /*0100*/  VIMNMX3.U32 R0, R12, R10, R11, !PT ;  /* 0x0000000a0c00720f */ /* 0x000fc8000780000b */
[----:B------:R-:W-:-:S04]  /*0110*/  ISETP.GT.U32.OR P0, PT, R0, 0x256, P0 ;  /* 0x000002560000780c */ /* 0x000fc80000704470 */
[----:B------:R-:W-:-:S13]  /*0120*/  ISETP.EQ.OR P0, PT, R11, RZ, P0 ;  /* 0x000000ff0b00720c */ /* 0x000fda0000702670 */
[----:B0-----:R-:W-:Y:S05]  /*0130*/  @P0 BRA `(.L_x_47) ;  /* 0x0000001000980947 */ /* 0x001fea0003800000 */
[----:B------:R-:W0:Y:S01]  /*0140*/  LDC.64 R4, c[0x0][0x380] ;  /* 0x0000e000ff047b82 */ /* 0x000e220000000a00 */
[----:B------:R-:W-:-:S07]  /*0150*/  VIADD R3, R12, 0xffffffff ;  /* 0xffffffff0c037836 */ /* 0x000fce0000000000 */
[----:B------:R-:W1:Y:S01]  /*0160*/  LDC.64 R26, c[0x0][0x3a0] ;  /* 0x0000e800ff1a7b82 */ /* 0x000e620000000a00 */
        /* <DEDUP_REMOVED lines=8> */
[----:B-1----:R-:W-:Y:S01]  /*01f0*/  DADD R26, R26, R26 ;  /* 0x000000001a1a7229 */ /* 0x002fe2000000001a */
[----:B------:R-:W-:Y:S01]  /*0200*/  IMAD.MOV.U32 R16, RZ, RZ, 0x1 ;  /* 0x00000001ff107424 */ /* 0x000fe200078e00ff */
[----:B------:R-:W-:Y:S04]  /*0210*/  BSSY.RECONVERGENT B0, `(.L_x_48) ;  /* 0x0000013000007945 */ /* 0x000fe80003800200 */
[----:B------:R-:W0:Y:S02]  /*0220*/  MUFU.RCP64H R17, R27 ;  /* 0x0000001b00117308 */ /* 0x000e240000001800 */
[----:B0-----:R-:W-:-:S08]  /*0230*/  DFMA R18, -R26, R16, 1 ;  /* 0x3ff000001a12742b */ /* 0x001fd00000000110 */
[----:B------:R-:W-:-:S08]  /*0240*/  DFMA R18, R18, R18, R18 ;  /* 0x000000121212722b */ /* 0x000fd00000000012 */
[----:B------:R-:W-:-:S08]  /*0250*/  DFMA R18, R16, R18, R16 ;  /* 0x000000121012722b */ /* 0x000fd00000000010 */
[----:B------:R-:W-:-:S08]  /*0260*/  DFMA R16, -R26, R18, 1 ;  /* 0x3ff000001a10742b */ /* 0x000fd00000000112 */
[----:B------:R-:W-:Y:S02]  /*0270*/  DFMA R16, R18, R16, R18 ;  /* 0x000000101210722b */ /* 0x000fe40000000012 */
[----:B--2---:R-:W-:-:S08]  /*0280*/  DADD R28, R6, -R14 ;  /* 0x00000000061c7229 */ /* 0x004fd0000000080e */
[----:B------:R-:W-:Y:S02]  /*0290*/  DMUL R6, R28, R16 ;  /* 0x000000101c067228 */ /* 0x000fe40000000000 */
[----:B------:R-:W-:-:S06]  /*02a0*/  FSETP.GEU.AND P1, PT, |R29|, 6.5827683646048100446e-37, PT ;  /* 0x036000001d00780b */ /* 0x000fcc0003f2e200 */
[----:B------:R-:W-:-:S08]  /*02b0*/  DFMA R14, -R26, R6, R28 ;  /* 0x000000061a0e722b */ /* 0x000fd0000000011c */
[----:B------:R-:W-:-:S10]  /*02c0*/  DFMA R6, R16, R14, R6 ;  /* 0x0000000e1006722b */ /* 0x000fd40000000006 */
[----:B------:R-:W-:-:S05]  /*02d0*/  FFMA R0, RZ, R27, R7 ;  /* 0x0000001bff007223 */ /* 0x000fca0000000007 */
[----:B------:R-:W-:-:S13]  /*02e0*/  FSETP.GT.AND P0, PT, |R0|, 1.469367938527859385e-39, PT ;  /* 0x001000000000780b */ /* 0x000fda0003f04200 */
[----:B------:R-:W-:Y:S05]  /*02f0*/  @P0 BRA P1, `(.L_x_49) ;  /* 0x0000000000100947 */ /* 0x000fea0000800000 */
[----:B------:R-:W-:-:S07]  /*0300*/  MOV R0, 0x320 ;  /* 0x0000032000007802 */ /* 0x000fce0000000f00 */
[----:B------:R-:W-:Y:S05]  /*0310*/  CALL.REL.NOINC `($__internal_2_$__cuda_sm20_div_rn_f64_full) ;  /* 0x0000001000607944 */ /* 0x000fea0003c00000 */
[----:B------:R-:W-:Y:S01]  /*0320*/  IMAD.MOV.U32 R6, RZ, RZ, R32 ;  /* 0x000000ffff067224 */ /* 0x000fe200078e0020 */
[----:B------:R-:W-:-:S07]  /*0330*/  MOV R7, R33 ;  /* 0x0000002100077202 */ /* 0x000fce0000000f00 */
.L_x_49:
[----:B------:R-:W-:Y:S05]  /*0340*/  BSYNC.RECONVERGENT B0 ;  /* 0x0000000000007941 */ /* 0x000fea0003800200 */
.L_x_48:
        /* <DEDUP_REMOVED lines=8> */
[----:B0-----:R-:W-:-:S06]  /*03d0*/  DADD R26, R26, R26 ;  /* 0x000000001a1a7229 */ /* 0x001fcc000000001a */
        /* <DEDUP_REMOVED lines=18> */
.L_x_51:
[----:B------:R-:W-:Y:S05]  /*0500*/  BSYNC.RECONVERGENT B0 ;  /* 0x0000000000007941 */ /* 0x000fea0003800200 */
.L_x_50:
[----:B------:R-:W-:Y:S01]  /*0510*/  VIADD R13, R11, 0xffffffff ;  /* 0xffffffff0b0d7836 */ /* 0x000fe20000000000 */
[----:B------:R-:W2:Y:S01]  /*0520*/  LDG.E.64 R2, desc[UR4][R2.64+0x8] ;  /* 0x0000080402027981 */ /* 0x000ea2000c1e1b00 */
[----:B------:R-:W0:Y:S02]  /*0530*/  LDC.64 R26, c[0x0][0x3b0] ;  /* 0x0000ec00ff1a7b82 */ /* 0x000e240000000a00 */
[----:B------:R-:W-:-:S06]  /*0540*/  IMAD.WIDE.U32 R8, R13, 0x8, R8 ;  /* 0x000000080d087825 */ /* 0x000fcc00078e0008 */
[----:B------:R-:W2:Y:S01]  /*0550*/  LDG.E.64 R8, desc[UR4][R8.64] ;  /* 0x0000000408087981 */ /* 0x000ea2000c1e1b00 */
[----:B0-----:R-:W-:-:S06]  /*0560*/  DADD R26, R26, R26 ;  /* 0x000000001a1a7229 */ /* 0x001fcc000000001a */
[----:B------:R-:W0:Y:S01]  /*0570*/  MUFU.RCP64H R15, R27 ;  /* 0x0000001b000f7308 */ /* 0x000e220000001800 */
[----:B------:R-:W-:-:S06]  /*0580*/  IMAD.MOV.U32 R14, RZ, RZ, 0x1 ;  /* 0x00000001ff0e7424 */ /* 0x000fcc00078e00ff */
[----:B0-----:R-:W-:-:S08]  /*0590*/  DFMA R16, -R26, R14, 1 ;  /* 0x3ff000001a10742b */ /* 0x001fd0000000010e */
[----:B------:R-:W-:-:S08]  /*05a0*/  DFMA R16, R16, R16, R16 ;  /* 0x000000101010722b */ /* 0x000fd00000000010 */
[----:B------:R-:W-:-:S08]  /*05b0*/  DFMA R16, R14, R16, R14 ;  /* 0x000000100e10722b */ /* 0x000fd0000000000e */
[----:B------:R-:W-:-:S08]  /*05c0*/  DFMA R14, -R26, R16, 1 ;  /* 0x3ff000001a0e742b */ /* 0x000fd00000000110 */
[----:B------:R-:W-:Y:S01]  /*05d0*/  DFMA R14, R16, R14, R16 ;  /* 0x0000000e100e722b */ /* 0x000fe20000000010 */
[----:B------:R-:W-:Y:S01]  /*05e0*/  BSSY.RECONVERGENT B0, `(.L_x_52) ;  /* 0x000000d000007945 */ /* 0x000fe20003800200 */
[----:B--2---:R-:W-:-:S08]  /*05f0*/  DADD R28, R2, -R8 ;  /* 0x00000000021c7229 */ /* 0x004fd00000000808 */
[----:B------:R-:W-:-:S08]  /*0600*/  DMUL R2, R28, R14 ;  /* 0x0000000e1c027228 */ /* 0x000fd00000000000 */
[----:B------:R-:W-:-:S08]  /*0610*/  DFMA R8, -R26, R2, R28 ;  /* 0x000000021a08722b */ /* 0x000fd0000000011c */
[----:B------:R-:W-:Y:S01]  /*0620*/  DFMA R2, R14, R8, R2 ;  /* 0x000000080e02722b */ /* 0x000fe20000000002 */
[----:B------:R-:W-:-:S09]  /*0630*/  FSETP.GEU.AND P1, PT, |R29|, 6.5827683646048100446e-37, PT ;  /* 0x036000001d00780b */ /* 0x000fd20003f2e200 */
[----:B------:R-:W-:-:S05]  /*0640*/  FFMA R0, RZ, R27, R3 ;  /* 0x0000001bff007223 */ /* 0x000fca0000000003 */
[----:B------:R-:W-:-:S13]  /*0650*/  FSETP.GT.AND P0, PT, |R0|, 1.469367938527859385e-39, PT ;  /* 0x001000000000780b */ /* 0x000fda0003f04200 */
[----:B------:R-:W-:Y:S05]  /*0660*/  @P0 BRA P1, `(.L_x_53) ;  /* 0x0000000000100947 */ /* 0x000fea0000800000 */
[----:B------:R-:W-:-:S07]  /*0670*/  MOV R0, 0x690 ;  /* 0x0000069000007802 */ /* 0x000fce0000000f00 */
[----:B------:R-:W-:Y:S05]  /*0680*/  CALL.REL.NOINC `($__internal_2_$__cuda_sm20_div_rn_f64_full) ;  /* 0x0000000c00847944 */ /* 0x000fea0003c00000 */
[----:B------:R-:W-:Y:S01]  /*0690*/  IMAD.MOV.U32 R2, RZ, RZ, R32 ;  /* 0x000000ffff027224 */ /* 0x000fe200078e0020 */
[----:B------:R-:W-:-:S07]  /*06a0*/  MOV R3, R33 ;  /* 0x0000002100037202 */ /* 0x000fce0000000f00 */
.L_x_53:
[----:B------:R-:W-:Y:S05]  /*06b0*/  BSYNC.RECONVERGENT B0 ;  /* 0x0000000000007941 */ /* 0x000fea0003800200 */
.L_x_52:
[----:B------:R-:W-:Y:S01]  /*06c0*/  DSETP.NEU.AND P0, PT, R4, RZ, PT ;  /* 0x000000ff0400722a */ /* 0x000fe20003f0d000 */
[----:B------:R-:W-:Y:S01]  /*06d0*/  BSSY.RECONVERGENT B0, `(.L_x_54) ;  /* 0x0000045000007945 */ /* 0x000fe20003800200 */
[----:B------:R-:W-:Y:S02]  /*06e0*/  DMUL R22, R6, R6 ;  /* 0x0000000606167228 */ /* 0x000fe40000000000 */
[----:B------:R-:W-:Y:S02]  /*06f0*/  DMUL R20, R4, R4 ;  /* 0x0000000404147228 */ /* 0x000fe40000000000 */
[----:B------:R-:W-:Y:S02]  /*0700*/  DSETP.NEU.OR P0, PT, R6, RZ, P0 ;  /* 0x000000ff0600722a */ /* 0x000fe4000070d400 */
[----:B------:R-:W-:-:S04]  /*0710*/  DMUL R18, R2, R2 ;  /* 0x0000000202127228 */ /* 0x000fc80000000000 */
[----:B------:R-:W-:Y:S02]  /*0720*/  DSETP.NEU.OR P0, PT, R2, RZ, P0 ;  /* 0x000000ff0200722a */ /* 0x000fe4000070d400 */
[----:B------:R-:W-:-:S12]  /*0730*/  DADD R16, R22, R20 ;  /* 0x0000000016107229 */ /* 0x000fd80000000014 */
[----:B------:R-:W-:Y:S05]  /*0740*/  @!P0 BRA `(.L_x_55) ;  /* 0x0000000000dc8947 */ /* 0x000fea0003800000 */
[----:B------:R-:W0:Y:S01]  /*0750*/  LDC.64 R28, c[0x0][0x3b8] ;  /* 0x0000ee00ff1c7b82 */ /* 0x000e220000000a00 */
[----:B------:R-:W-:Y:S02]  /*0760*/  IMAD.MOV.U32 R38, RZ, RZ, 0x0 ;  /* 0x00000000ff267424 */ /* 0x000fe400078e00ff */
[----:B------:R-:W-:Y:S02]  /*0770*/  IMAD.MOV.U32 R39, RZ, RZ, 0x3ff00000 ;  /* 0x3ff00000ff277424 */ /* 0x000fe400078e00ff */
[----:B------:R-:W-:-:S04]  /*0780*/  IMAD.MOV.U32 R8, RZ, RZ, 0x1 ;  /* 0x00000001ff087424 */ /* 0x000fc800078e00ff */
[C---:B0-----:R-:W-:Y:S02]  /*0790*/  DFMA R38, R28.reuse, -3, R38 ;  /* 0xc00800001c26782b */ /* 0x041fe40000000026 */
[----:B------:R-:W-:-:S04]  /*07a0*/  DMUL R28, R28, 4 ;  /* 0x401000001c1c7828 */ /* 0x000fc80000000000 */
[----:B------:R-:W0:Y:S06]  /*07b0*/  MUFU.RCP64H R9, R39 ;  /* 0x0000002700097308 */ /* 0x000e2c0000001800 */
[----:B------:R-:W-:Y:S01]  /*07c0*/  FSETP.GEU.AND P2, PT, |R29|, 6.5827683646048100446e-37, PT ;  /* 0x036000001d00780b */ /* 0x000fe20003f4e200 */
[----:B0-----:R-:W-:-:S08]  /*07d0*/  DFMA R14, -R38, R8, 1 ;  /* 0x3ff00000260e742b */ /* 0x001fd00000000108 */
[----:B------:R-:W-:-:S08]  /*07e0*/  DFMA R14, R14, R14, R14 ;  /* 0x0000000e0e0e722b */ /* 0x000fd0000000000e */
[----:B------:R-:W-:-:S08]  /*07f0*/  DFMA R14, R8, R14, R8 ;  /* 0x0000000e080e722b */ /* 0x000fd00000000008 */
[----:B------:R-:W-:-:S08]  /*0800*/  DFMA R8, -R38, R14, 1 ;  /* 0x3ff000002608742b */ /* 0x000fd0000000010e */
[----:B------:R-:W-:-:S08]  /*0810*/  DFMA R8, R14, R8, R14 ;  /* 0x000000080e08722b */ /* 0x000fd0000000000e */
[----:B------:R-:W-:-:S08]  /*0820*/  DMUL R14, R28, R8 ;  /* 0x000000081c0e7228 */ /* 0x000fd00000000000 */
        /* <DEDUP_REMOVED lines=8> */
[----:B------:R-:W-:Y:S05]  /*08b0*/  CALL.REL.NOINC `($__internal_2_$__cuda_sm20_div_rn_f64_full) ;  /* 0x0000000800f87944 */ /* 0x000fea0003c00000 */
[----:B------:R-:W-:Y:S02]  /*08c0*/  IMAD.MOV.U32 R8, RZ, RZ, R32 ;  /* 0x000000ffff087224 */ /* 0x000fe400078e0020 */
[----:B------:R-:W-:-:S07]  /*08d0*/  IMAD.MOV.U32 R9, RZ, RZ, R33 ;  /* 0x000000ffff097224 */ /* 0x000fce00078e0021 */
.L_x_56:
[----:B------:R-:W-:Y:S01]  /*08e0*/  DADD R26, R16, R18 ;  /* 0x00000000101a7229 */ /* 0x000fe20000000012 */
[----:B------:R-:W-:Y:S01]  /*08f0*/  MOV R24, 0x1 ;  /* 0x0000000100187802 */ /* 0x000fe20000000f00 */
[----:B------:R-:W-:Y:S06]  /*0900*/  BSSY.RECONVERGENT B1, `(.L_x_57) ;  /* 0x0000018000017945 */ /* 0x000fec0003800200 */
[----:B------:R-:W-:-:S06]  /*0910*/  DMUL R26, R26, R26 ;  /* 0x0000001a1a1a7228 */ /* 0x000fcc0000000000 */
[----:B------:R-:W0:Y:S02]  /*0920*/  MUFU.RCP64H R25, R27 ;  /* 0x0000001b00197308 */ /* 0x000e240000001800 */
[----:B0-----:R-:W-:-:S08]  /*0930*/  DFMA R14, -R26, R24, 1 ;  /* 0x3ff000001a0e742b */ /* 0x001fd00000000118 */
[----:B------:R-:W-:Y:S02]  /*0940*/  DFMA R28, R14, R14, R14 ;  /* 0x0000000e0e1c722b */ /* 0x000fe4000000000e */
[----:B------:R-:W-:-:S06]  /*0950*/  DMUL R14, R20, R20 ;  /* 0x00000014140e7228 */ /* 0x000fcc0000000000 */
[----:B------:R-:W-:Y:S02]  /*0960*/  DFMA R28, R24, R28, R24 ;  /* 0x0000001c181c722b */ /* 0x000fe40000000018 */
[----:B------:R-:W-:-:S06]  /*0970*/  DFMA R14, R22, R22, R14 ;  /* 0x00000016160e722b */ /* 0x000fcc000000000e */
[----:B------:R-:W-:Y:S02]  /*0980*/  DFMA R24, -R26, R28, 1 ;  /* 0x3ff000001a18742b */ /* 0x000fe4000000011c */
[----:B------:R-:W-:-:S06]  /*0990*/  DFMA R30, R18, R18, R14 ;  /* 0x00000012121e722b */ /* 0x000fcc000000000e */
[----:B------:R-:W-:-:S04]  /*09a0*/  DFMA R24, R28, R24, R28 ;  /* 0x000000181c18722b */ /* 0x000fc8000000001c */
[----:B------:R-:W-:-:S04]  /*09b0*/  FSETP.GEU.AND P2, PT, |R31|, 6.5827683646048100446e-37, PT ;  /* 0x036000001f00780b */ /* 0x000fc80003f4e200 */
        /* <DEDUP_REMOVED lines=9> */
[----:B------:R-:W-:Y:S05]  /*0a50*/  CALL.REL.NOINC `($__internal_2_$__cuda_sm20_div_rn_f64_full) ;  /* 0x0000000800907944 */ /* 0x000fea0003c00000 */
[----:B------:R-:W-:Y:S01]  /*0a60*/  IMAD.MOV.U32 R14, RZ, RZ, R32 ;  /* 0x000000ffff0e7224 */ /* 0x000fe200078e0020 */
[----:B------:R-:W-:-:S07]  /*0a70*/  MOV R15, R33 ;  /* 0x00000021000f7202 */ /* 0x000fce0000000f00 */
.L_x_58:
[----:B------:R-:W-:Y:S05]  /*0a80*/  BSYNC.RECONVERGENT B1 ;  /* 0x0000000000017941 */ /* 0x000fea0003800200 */
.L_x_57:
[----:B------:R-:W-:-:S08]  /*0a90*/  DFMA R8, R14, R8, 1 ;  /* 0x3ff000000e08742b */ /* 0x000fd00000000008 */
[----:B------:R-:W-:Y:S01]  /*0aa0*/  DMUL R8, R38, R8 ;  /* 0x0000000826087228 */ /* 0x000fe20000000000 */
[----:B------:R-:W-:Y:S10]  /*0ab0*/  BRA `(.L_x_59) ;  /* 0x0000000000187947 */ /* 0x000ff40003800000 */
.L_x_55:
[----:B------:R-:W0:Y:S01]  /*0ac0*/  LDCU.64 UR6, c[0x0][0x3b8] ;  /* 0x00007700ff0677ac */ /* 0x000e220008000a00 */
[----:B------:R-:W-:Y:S01]  /*0ad0*/  IMAD.MOV.U32 R14, RZ, RZ, 0x0 ;  /* 0x00000000ff0e7424 */ /* 0x000fe200078e00ff */
[----:B------:R-:W-:Y:S01]  /*0ae0*/  MOV R9, 0x3ffaaaaa ;  /* 0x3ffaaaaa00097802 */ /* 0x000fe20000000f00 */
[----:B------:R-:W-:Y:S02]  /*0af0*/  IMAD.MOV.U32 R15, RZ, RZ, 0x3ff00000 ;  /* 0x3ff00000ff0f7424 */ /* 0x000fe400078e00ff */
[----:B------:R-:W-:-:S06]  /*0b00*/  IMAD.MOV.U32 R8, RZ, RZ, -0x55555555 ;  /* 0xaaaaaaabff087424 */ /* 0x000fcc00078e00ff */
[----:B0-----:R-:W-:-:S11]  /*0b10*/  DFMA R8, -R8, UR6, R14 ;  /* 0x0000000608087c2b */ /* 0x001fd6000800010e */
.L_x_59:
[----:B------:R-:W-:Y:S05]  /*0b20*/  BSYNC.RECONVERGENT B0 ;  /* 0x0000000000007941 */ /* 0x000fea0003800200 */
.L_x_54:
[----:B------:R-:W0:Y:S01]  /*0b30*/  LDC.64 R14, c[0x0][0x3c0] ;  /* 0x0000f000ff0e7b82 */ /* 0x000e220000000a00 */
[----:B------:R-:W1:Y:S01]  /*0b40*/  LDCU.64 UR6, c[0x0][0x3b8] ;  /* 0x00007700ff0677ac */ /* 0x000e620008000a00 */
[----:B------:R-:W-:Y:S01]  /*0b50*/  DADD R26, R16, R18 ;  /* 0x00000000101a7229 */ /* 0x000fe20000000012 */
[----:B------:R-:W-:Y:S01]  /*0b60*/  BSSY.RECONVERGENT B0, `(.L_x_60) ;  /* 0x0000024000007945 */ /* 0x000fe20003800200 */
[----:B0-----:R-:W-:Y:S02]  /*0b70*/  DMUL R8, R8, R14 ;  /* 0x0000000e08087228 */ /* 0x001fe40000000000 */
[----:B------:R-:W-:-:S06]  /*0b80*/  DMUL R14, R14, 16 ;  /* 0x403000000e0e7828 */ /* 0x000fcc0000000000 */
[-C--:B------:R-:W-:Y:S02]  /*0b90*/  DMUL R38, R26, R8.reuse ;  /* 0x000000081a267228 */ /* 0x080fe40000000000 */
[----:B-1----:R-:W-:Y:S02]  /*0ba0*/  DMUL R14, R14, UR6 ;  /* 0x000000060e0e7c28 */ /* 0x002fe40008000000 */
[----:B------:R-:W-:-:S06]  /*0bb0*/  DMUL R8, R8, R8 ;  /* 0x0000000808087228 */ /* 0x000fcc0000000000 */
[----:B------:R-:W-:Y:S01]  /*0bc0*/  DMUL R38, R38, R14 ;  /* 0x0000000e26267228 */ /* 0x000fe20000000000 */
[----:B------:R-:W-:Y:S01]  /*0bd0*/  CS2R R14, SRZ ;  /* 0x00000000000e7805 */ /* 0x000fe2000001ff00 */
[----:B------:R-:W-:Y:S09]  /*0be0*/  @!P0 BRA `(.L_x_61) ;  /* 0x00000000006c8947 */ /* 0x000ff20003800000 */
[----:B------:R-:W-:Y:S01]  /*0bf0*/  DMUL R26, R26, R26 ;  /* 0x0000001a1a1a7228 */ /* 0x000fe20000000000 */
[----:B------:R-:W-:Y:S01]  /*0c00*/  IMAD.MOV.U32 R24, RZ, RZ, 0x1 ;  /* 0x00000001ff187424 */ /* 0x000fe200078e00ff */
[----:B------:R-:W-:Y:S01]  /*0c10*/  DMUL R14, R18, R18 ;  /* 0x00000012120e7228 */ /* 0x000fe20000000000 */
[----:B------:R-:W-:Y:S03]  /*0c20*/  BSSY.RECONVERGENT B1, `(.L_x_61) ;  /* 0x0000017000017945 */ /* 0x000fe60003800200 */
[----:B------:R-:W0:Y:S02]  /*0c30*/  MUFU.RCP64H R25, R27 ;  /* 0x0000001b00197308 */ /* 0x000e240000001800 */
[----:B0-----:R-:W-:-:S08]  /*0c40*/  DFMA R28, -R26, R24, 1 ;  /* 0x3ff000001a1c742b */ /* 0x001fd00000000118 */
[----:B------:R-:W-:Y:S02]  /*0c50*/  DFMA R30, R28, R28, R28 ;  /* 0x0000001c1c1e722b */ /* 0x000fe4000000001c */
[----:B------:R-:W-:Y:S02]  /*0c60*/  DFMA R28, R20, R20, R14 ;  /* 0x00000014141c722b */ /* 0x000fe4000000000e */
[----:B------:R-:W-:-:S04]  /*0c70*/  DMUL R14, R22, R6 ;  /* 0x00000006160e7228 */ /* 0x000fc80000000000 */
[----:B------:R-:W-:Y:S02]  /*0c80*/  DFMA R30, R24, R30, R24 ;  /* 0x0000001e181e722b */ /* 0x000fe40000000018 */
[----:B------:R-:W-:Y:S02]  /*0c90*/  DADD R24, R20, R18 ;  /* 0x0000000014187229 */ /* 0x000fe40000000012 */
[----:B------:R-:W-:-:S04]  /*0ca0*/  DMUL R28, R28, R6 ;  /* 0x000000061c1c7228 */ /* 0x000fc80000000000 */
[----:B------:R-:W-:-:S04]  /*0cb0*/  DFMA R32, -R26, R30, 1 ;  /* 0x3ff000001a20742b */ /* 0x000fc8000000011e */
[----:B------:R-:W-:-:S04]  /*0cc0*/  DFMA R28, R14, R24, -R28 ;  /* 0x000000180e1c722b */ /* 0x000fc8000000081c */
[----:B------:R-:W-:-:S06]  /*0cd0*/  DFMA R32, R30, R32, R30 ;  /* 0x000000201e20722b */ /* 0x000fcc000000001e */
[----:B------:R-:W-:Y:S02]  /*0ce0*/  FSETP.GEU.AND P1, PT, |R29|, 6.5827683646048100446e-37, PT ;  /* 0x036000001d00780b */ /* 0x000fe40003f2e200 */
[----:B------:R-:W-:-:S08]  /*0cf0*/  DMUL R14, R28, R32 ;  /* 0x000000201c0e7228 */ /* 0x000fd00000000000 */
[----:B------:R-:W-:-:S08]  /*0d00*/  DFMA R24, -R26, R14, R28 ;  /* 0x0000000e1a18722b */ /* 0x000fd0000000011c */
[----:B------:R-:W-:-:S10]  /*0d10*/  DFMA R14, R32, R24, R14 ;  /* 0x00000018200e722b */ /* 0x000fd4000000000e */
[----:B------:R-:W-:-:S05]  /*0d20*/  FFMA R0, RZ, R27, R15 ;  /* 0x0000001bff007223 */ /* 0x000fca000000000f */
[----:B------:R-:W-:-:S13]  /*0d30*/  FSETP.GT.AND P0, PT, |R0|, 1.469367938527859385e-39, PT ;  /* 0x001000000000780b */ /* 0x000fda0003f04200 */
[----:B------:R-:W-:Y:S05]  /*0d40*/  @P0 BRA P1, `(.L_x_62) ;  /* 0x0000000000100947 */ /* 0x000fea0000800000 */
[----:B------:R-:W-:-:S07]  /*0d50*/  MOV R0, 0xd70 ;  /* 0x00000d7000007802 */ /* 0x000fce0000000f00 */
[----:B------:R-:W-:Y:S05]  /*0d60*/  CALL.REL.NOINC `($__internal_2_$__cuda_sm20_div_rn_f64_full) ;  /* 0x0000000400cc7944 */ /* 0x000fea0003c00000 */
[----:B------:R-:W-:Y:S02]  /*0d70*/  IMAD.MOV.U32 R14, RZ, RZ, R32 ;  /* 0x000000ffff0e7224 */ /* 0x000fe400078e0020 */
[----:B------:R-:W-:-:S07]  /*0d80*/  IMAD.MOV.U32 R15, RZ, RZ, R33 ;  /* 0x000000ffff0f7224 */ /* 0x000fce00078e0021 */
.L_x_62:
[----:B------:R-:W-:Y:S05]  /*0d90*/  BSYNC.RECONVERGENT B1 ;  /* 0x0000000000017941 */ /* 0x000fea0003800200 */
.L_x_61:
[----:B------:R-:W-:Y:S05]  /*0da0*/  BSYNC.RECONVERGENT B0 ;  /* 0x0000000000007941 */ /* 0x000fea0003800200 */
.L_x_60:
[----:B------:R-:W0:Y:S01]  /*0db0*/  LDC.64 R24, c[0x0][0x388] ;  /* 0x0000e200ff187b82 */ /* 0x000e220000000a00 */
[----:B------:R-:W-:Y:S01]  /*0dc0*/  DMUL R14, R38, R14 ;  /* 0x0000000e260e7228 */ /* 0x000fe20000000000 */
[----:B------:R-:W-:Y:S01]  /*0dd0*/  BSSY.RECONVERGENT B0, `(.L_x_63) ;  /* 0x000002a000007945 */ /* 0x000fe20003800200 */
[----:B------:R-:W-:Y:S01]  /*0de0*/  DSETP.NEU.AND P0, PT, R2, RZ, PT ;  /* 0x000000ff0200722a */ /* 0x000fe20003f0d000 */
[----:B------:R-:W-:Y:S01]  /*0df0*/  CS2R R26, SRZ ;  /* 0x00000000001a7805 */ /* 0x000fe2000001ff00 */
[----:B------:R-:W-:-:S04]  /*0e00*/  DSETP.EQ.AND P1, PT, R6, RZ, PT ;  /* 0x000000ff0600722a */ /* 0x000fc80003f22000 */
[----:B------:R-:W-:Y:S02]  /*0e10*/  DFMA R14, R8, R6, R14 ;  /* 0x00000006080e722b */ /* 0x000fe4000000000e */
[----:B------:R-:W-:Y:S01]  /*0e20*/  DSETP.EQ.AND P0, PT, R4, RZ, !P0 ;  /* 0x000000ff0400722a */ /* 0x000fe20004702000 */
[----:B0-----:R-:W-:-:S04]  /*0e30*/  IMAD.WIDE.U32 R24, R12, 0x2bf200, R24 ;  /* 0x002bf2000c187825 */ /* 0x001fc800078e0018 */
[----:B------:R-:W-:-:S04]  /*0e40*/  IMAD.WIDE.U32 R24, R10, 0x12c0, R24 ;  /* 0x000012c00a187825 */ /* 0x000fc800078e0018 */
[----:B------:R-:W-:-:S05]  /*0e50*/  IMAD.WIDE.U32 R24, R11, 0x8, R24 ;  /* 0x000000080b187825 */ /* 0x000fca00078e0018 */
[----:B------:R0:W-:Y:S01]  /*0e60*/  STG.E.64 desc[UR4][R24.64], R14 ;  /* 0x0000000e18007986 */ /* 0x0001e2000c101b04 */
[----:B------:R-:W-:Y:S05]  /*0e70*/  @P0 BRA P1, `(.L_x_64) ;  /* 0x00000000007c0947 */ /* 0x000fea0000800000 */
[----:B------:R-:W-:Y:S01]  /*0e80*/  DADD R26, R20, R18 ;  /* 0x00000000141a7229 */ /* 0x000fe20000000012 */
[----:B0-----:R-:W-:Y:S01]  /*0e90*/  MOV R14, 0x1 ;  /* 0x00000001000e7802 */ /* 0x001fe20000000f00 */
[----:B------:R-:W-:Y:S01]  /*0ea0*/  DMUL R28, R18, R18 ;  /* 0x00000012121c7228 */ /* 0x000fe20000000000 */
[----:B------:R-:W-:Y:S05]  /*0eb0*/  BSSY.RECONVERGENT B1, `(.L_x_65) ;  /* 0x0000019000017945 */ /* 0x000fea0003800200 */
[C---:B------:R-:W-:Y:S02]  /*0ec0*/  DADD R26, R22.reuse, R26 ;  /* 0x00000000161a7229 */ /* 0x040fe4000000001a */
[----:B------:R-:W-:-:S06]  /*0ed0*/  DFMA R28, R22, R22, R28 ;  /* 0x00000016161c722b */ /* 0x000fcc000000001c */
[----:B------:R-:W-:Y:S02]  /*0ee0*/  DMUL R26, R26, R26 ;  /* 0x0000001a1a1a7228 */ /* 0x000fe40000000000 */
[----:B------:R-:W-:-:S04]  /*0ef0*/  DMUL R28, R28, R4 ;  /* 0x000000041c1c7228 */ /* 0x000fc80000000000 */
[----:B------:R-:W0:Y:S02]  /*0f00*/  MUFU.RCP64H R15, R27 ;  /* 0x0000001b000f7308 */ /* 0x000e240000001800 */
[----:B0-----:R-:W-:-:S08]  /*0f10*/  DFMA R24, -R26, R14, 1 ;  /* 0x3ff000001a18742b */ /* 0x001fd0000000010e */
[----:B------:R-:W-:-:S08]  /*0f20*/  DFMA R24, R24, R24, R24 ;  /* 0x000000181818722b */ /* 0x000fd00000000018 */
[----:B------:R-:W-:Y:S02]  /*0f30*/  DFMA R30, R14, R24, R14 ;  /* 0x000000180e1e722b */ /* 0x000fe4000000000e */
[----:B------:R-:W-:Y:S02]  /*0f40*/  DMUL R14, R20, R4 ;  /* 0x00000004140e7228 */ /* 0x000fe40000000000 */
[----:B------:R-:W-:-:S04]  /*0f50*/  DADD R24, R22, R18 ;  /* 0x0000000016187229 */ /* 0x000fc80000000012 */
        /* <DEDUP_REMOVED lines=14> */
.L_x_66:
[----:B------:R-:W-:Y:S05]  /*1040*/  BSYNC.RECONVERGENT B1 ;  /* 0x0000000000017941 */ /* 0x000fea0003800200 */
.L_x_65:
[----:B------:R-:W-:Y:S01]  /*1050*/  IMAD.MOV.U32 R26, RZ, RZ, R14 ;  /* 0x000000ffff1a7224 */ /* 0x000fe200078e000e */
[----:B------:R-:W-:-:S07]  /*1060*/  MOV R27, R15 ;  /* 0x0000000f001b7202 */ /* 0x000fce0000000f00 */
.L_x_64:
[----:B------:R-:W-:Y:S05]  /*1070*/  BSYNC.RECONVERGENT B0 ;  /* 0x0000000000007941 */ /* 0x000fea0003800200 */
.L_x_63:
[----:B0-----:R-:W0:Y:S01]  /*1080*/  LDC.64 R14, c[0x0][0x390] ;  /* 0x0000e400ff0e7b82 */ /* 0x001e220000000a00 */
[----:B------:R-:W-:Y:S01]  /*1090*/  DMUL R26, R38, R26 ;  /* 0x0000001a261a7228 */ /* 0x000fe20000000000 */
[----:B------:R-:W-:Y:S01]  /*10a0*/  BSSY.RECONVERGENT B0, `(.L_x_67) ;  /* 0x0000027000007945 */ /* 0x000fe20003800200 */
[----:B------:R-:W-:Y:S02]  /*10b0*/  DSETP.NEU.AND P0, PT, R6, RZ, PT ;  /* 0x000000ff0600722a */ /* 0x000fe40003f0d000 */
[----:B------:R-:W-:-:S04]  /*10c0*/  DSETP.EQ.AND P1, PT, R4, RZ, PT ;  /* 0x000000ff0400722a */ /* 0x000fc80003f22000 */
[----:B------:R-:W-:Y:S02]  /*10d0*/  DFMA R26, R8, R4, R26 ;  /* 0x00000004081a722b */ /* 0x000fe4000000001a */
[----:B------:R-:W-:Y:S01]  /*10e0*/  DSETP.EQ.AND P0, PT, R2, RZ, !P0 ;  /* 0x000000ff0200722a */ /* 0x000fe20004702000 */
[----:B------:R-:W-:Y:S01]  /*10f0*/  CS2R R4, SRZ ;  /* 0x0000000000047805 */ /* 0x000fe2000001ff00 */
[----:B0-----:R-:W-:-:S04]  /*1100*/  IMAD.WIDE.U32 R14, R12, 0x2bf200, R14 ;  /* 0x002bf2000c0e7825 */ /* 0x001fc800078e000e */
[----:B------:R-:W-:-:S04]  /*1110*/  IMAD.WIDE.U32 R14, R10, 0x12c0, R14 ;  /* 0x000012c00a0e7825 */ /* 0x000fc800078e000e */
[----:B------:R-:W-:-:S05]  /*1120*/  IMAD.WIDE.U32 R14, R11, 0x8, R14 ;  /* 0x000000080b0e7825 */ /* 0x000fca00078e000e */
[----:B------:R0:W-:Y:S01]  /*1130*/  STG.E.64 desc[UR4][R14.64], R26 ;  /* 0x0000001a0e007986 */ /* 0x0001e2000c101b04 */
[----:B------:R-:W-:Y:S05]  /*1140*/  @P0 BRA P1, `(.L_x_68) ;  /* 0x0000000000700947 */ /* 0x000fea0000800000 */
[----:B0-----:R-:W-:Y:S01]  /*1150*/  DADD R26, R22, R18 ;  /* 0x00000000161a7229 */ /* 0x001fe20000000012 */
[----:B------:R-:W-:Y:S01]  /*1160*/  IMAD.MOV.U32 R4, RZ, RZ, 0x1 ;  /* 0x00000001ff047424 */ /* 0x000fe200078e00ff */
[----:B------:R-:W-:Y:S01]  /*1170*/  DMUL R18, R18, R2 ;  /* 0x0000000212127228 */ /* 0x000fe20000000000 */
[----:B------:R-:W-:Y:S05]  /*1180*/  BSSY.RECONVERGENT B1, `(.L_x_68) ;  /* 0x0000018000017945 */ /* 0x000fea0003800200 */
[C---:B------:R-:W-:Y:S02]  /*1190*/  DADD R26, R20.reuse, R26 ;  /* 0x00000000141a7229 */ /* 0x040fe4000000001a */
[----:B------:R-:W-:-:S06]  /*11a0*/  DMUL R20, R20, R20 ;  /* 0x0000001414147228 */ /* 0x000fcc0000000000 */
[----:B------:R-:W-:Y:S02]  /*11b0*/  DMUL R26, R26, R26 ;  /* 0x0000001a1a1a7228 */ /* 0x000fe40000000000 */
[----:B------:R-:W-:-:S04]  /*11c0*/  DFMA R20, R22, R22, R20 ;  /* 0x000000161614722b */ /* 0x000fc80000000014 */
[----:B------:R-:W0:Y:S02]  /*11d0*/  MUFU.RCP64H R5, R27 ;  /* 0x0000001b00057308 */ /* 0x000e240000001800 */
[----:B0-----:R-:W-:-:S08]  /*11e0*/  DFMA R6, -R26, R4, 1 ;  /* 0x3ff000001a06742b */ /* 0x001fd00000000104 */
[----:B------:R-:W-:-:S08]  /*11f0*/  DFMA R6, R6, R6, R6 ;  /* 0x000000060606722b */ /* 0x000fd00000000006 */
[----:B------:R-:W-:Y:S02]  /*1200*/  DFMA R6, R4, R6, R4 ;  /* 0x000000060406722b */ /* 0x000fe40000000004 */
[----:B------:R-:W-:-:S06]  /*1210*/  DMUL R4, R20, R2 ;  /* 0x0000000214047228 */ /* 0x000fcc0000000000 */
[----:B------:R-:W-:Y:S02]  /*1220*/  DFMA R14, -R26, R6, 1 ;  /* 0x3ff000001a0e742b */ /* 0x000fe40000000106 */
[----:B------:R-:W-:-:S06]  /*1230*/  DFMA R28, R16, R18, -R4 ;  /* 0x00000012101c722b */ /* 0x000fcc0000000804 */
        /* <DEDUP_REMOVED lines=12> */
.L_x_69:
[----:B------:R-:W-:Y:S05]  /*1300*/  BSYNC.RECONVERGENT B1 ;  /* 0x0000000000017941 */ /* 0x000fea0003800200 */
.L_x_68:
[----:B------:R-:W-:Y:S05]  /*1310*/  BSYNC.RECONVERGENT B0 ;  /* 0x0000000000007941 */ /* 0x000fea0003800200 */
.L_x_67:
[----:B------:R-:W1:Y:S01]  /*1320*/  LDC.64 R6, c[0x0][0x398] ;  /* 0x0000e600ff067b82 */ /* 0x000e620000000a00 */
[----:B------:R-:W-:-:S08]  /*1330*/  DMUL R4, R38, R4 ;  /* 0x0000000426047228 */ /* 0x000fd00000000000 */
[----:B------:R-:W-:Y:S01]  /*1340*/  DFMA R4, R8, R2, R4 ;  /* 0x000000020804722b */ /* 0x000fe20000000004 */
[----:B-1----:R-:W-:-:S04]  /*1350*/  IMAD.WIDE.U32 R12, R12, 0x2bf200, R6 ;  /* 0x002bf2000c0c7825 */ /* 0x002fc800078e0006 */
[----:B------:R-:W-:-:S04]  /*1360*/  IMAD.WIDE.U32 R12, R10, 0x12c0, R12 ;  /* 0x000012c00a0c7825 */ /* 0x000fc800078e000c */
[----:B------:R-:W-:-:S05]  /*1370*/  IMAD.WIDE.U32 R12, R11, 0x8, R12 ;  /* 0x000000080b0c7825 */ /* 0x000fca00078e000c */
[----:B------:R-:W-:Y:S01]  /*1380*/  STG.E.64 desc[UR4][R12.64], R4 ;  /* 0x000000040c007986 */ /* 0x000fe2000c101b04 */
[----:B------:R-:W-:Y:S05]  /*1390*/  EXIT ;  /* 0x000000000000794d */ /* 0x000fea0003800000 */
.L_x_47:
[----:B------:R-:W0:Y:S08]  /*13a0*/  LDC.64 R2, c[0x0][0x388] ;  /* 0x0000e200ff027b82 */ /* 0x000e300000000a00 */
[----:B------:R-:W1:Y:S08]  /*13b0*/  LDC.64 R4, c[0x0][0x390] ;  /* 0x0000e400ff047b82 */ /* 0x000e700000000a00 */
[----:B------:R-:W2:Y:S01]  /*13c0*/  LDC.64 R6, c[0x0][0x398] ;  /* 0x0000e600ff067b82 */ /* 0x000ea20000000a00 */
[----:B0-----:R-:W-:-:S04]  /*13d0*/  IMAD.WIDE.U32 R2, R12, 0x2bf200, R2 ;  /* 0x002bf2000c027825 */ /* 0x001fc800078e0002 */
[----:B------:R-:W-:-:S04]  /*13e0*/  IMAD.WIDE.U32 R2, R10, 0x12c0, R2 ;  /* 0x000012c00a027825 */ /* 0x000fc800078e0002 */
[----:B-1----:R-:W-:-:S04]  /*13f0*/  IMAD.WIDE.U32 R4, R12, 0x2bf200, R4 ;  /* 0x002bf2000c047825 */ /* 0x002fc800078e0004 */
[----:B------:R-:W-:-:S04]  /*1400*/  IMAD.WIDE.U32 R2, R11, 0x8, R2 ;  /* 0x000000080b027825 */ /* 0x000fc800078e0002 */
[----:B--2---:R-:W-:Y:S01]  /*1410*/  IMAD.WIDE.U32 R6, R12, 0x2bf200, R6 ;  /* 0x002bf2000c067825 */ /* 0x004fe200078e0006 */
[----:B------:R-:W-:Y:S03]  /*1420*/  STG.E.64 desc[UR4][R2.64], RZ ;  /* 0x000000ff02007986 */ /* 0x000fe6000c101b04 */
[----:B------:R-:W-:-:S04]  /*1430*/  IMAD.WIDE.U32 R4, R10, 0x12c0, R4 ;  /* 0x000012c00a047825 */ /* 0x000fc800078e0004 */
[----:B------:R-:W-:-:S04]  /*1440*/  IMAD.WIDE.U32 R6, R10, 0x12c0, R6 ;  /* 0x000012c00a067825 */ /* 0x000fc800078e0006 */
[----:B------:R-:W-:-:S04]  /*1450*/  IMAD.WIDE.U32 R4, R11, 0x8, R4 ;  /* 0x000000080b047825 */ /* 0x000fc800078e0004 */
[----:B------:R-:W-:Y:S01]  /*1460*/  IMAD.WIDE.U32 R6, R11, 0x8, R6 ;  /* 0x000000080b067825 */ /* 0x000fe200078e0006 */
[----:B------:R-:W-:Y:S04]  /*1470*/  STG.E.64 desc[UR4][R4.64], RZ ;  /* 0x000000ff04007986 */ /* 0x000fe8000c101b04 */
[----:B------:R-:W-:Y:S01]  /*1480*/  STG.E.64 desc[UR4][R6.64], RZ ;  /* 0x000000ff06007986 */ /* 0x000fe2000c101b04 */
[----:B------:R-:W-:Y:S05]  /*1490*/  EXIT ;  /* 0x000000000000794d */ /* 0x000fea0003800000 */
        .weak           $__internal_2_$__cuda_sm20_div_rn_f64_full
        .type           $__internal_2_$__cuda_sm20_div_rn_f64_full,@function
        .size           $__internal_2_$__cuda_sm20_div_rn_f64_full,(.L_x_78 - $__internal_2_$__cuda_sm20_div_rn_f64_full)
$__internal_2_$__cuda_sm20_div_rn_f64_full:
[C---:B------:R-:W-:Y:S01]  /*14a0*/  FSETP.GEU.AND P1, PT, |R27|.reuse, 1.469367938527859385e-39, PT ;  /* 0x001000001b00780b */ /* 0x040fe20003f2e200 */
[----:B------:R-:W-:Y:S01]  /*14b0*/  IMAD.MOV.U32 R30, RZ, RZ, 0x1 ;  /* 0x00000001ff1e7424 */ /* 0x000fe200078e00ff */
[----:B------:R-:W-:Y:S01]  /*14c0*/  LOP3.LUT R24, R27, 0x800fffff, RZ, 0xc0, !PT ;  /* 0x800fffff1b187812 */ /* 0x000fe200078ec0ff */
[----:B------:R-:W-:Y:S01]  /*14d0*/  BSSY.RECONVERGENT B2, `(.L_x_70) ;  /* 0x0000054000027945 */ /* 0x000fe20003800200 */
[C---:B------:R-:W-:Y:S02]  /*14e0*/  FSETP.GEU.AND P3, PT, |R29|.reuse, 1.469367938527859385e-39, PT ;  /* 0x001000001d00780b */ /* 0x040fe40003f6e200 */
[----:B------:R-:W-:Y:S02]  /*14f0*/  LOP3.LUT R25, R24, 0x3ff00000, RZ, 0xfc, !PT ;  /* 0x3ff0000018197812 */ /* 0x000fe400078efcff */
[----:B------:R-:W-:Y:S02]  /*1500*/  MOV R24, R26 ;  /* 0x0000001a00187202 */ /* 0x000fe40000000f00 */
[----:B------:R-:W-:-:S02]  /*1510*/  LOP3.LUT R13, R29, 0x7ff00000, RZ, 0xc0, !PT ;  /* 0x7ff000001d0d7812 */ /* 0x000fc400078ec0ff */
[----:B------:R-:W-:Y:S01]  /*1520*/  LOP3.LUT R40, R27, 0x7ff00000, RZ, 0xc0, !PT ;  /* 0x7ff000001b287812 */ /* 0x000fe200078ec0ff */
[----:B------:R-:W-:-:S03]  /*1530*/  @!P1 DMUL R24, R26, 8.98846567431157953865e+307 ;  /* 0x7fe000001a189828 */ /* 0x000fc60000000000 */
[----:B------:R-:W-:Y:S02]  /*1540*/  ISETP.GE.U32.AND P2, PT, R13, R40, PT ;  /* 0x000000280d00720c */ /* 0x000fe40003f46070 */
[----:B------:R-:W-:Y:S01]  /*1550*/  @!P3 LOP3.LUT R14, R27, 0x7ff00000, RZ, 0xc0, !PT ;  /* 0x7ff000001b0eb812 */ /* 0x000fe200078ec0ff */
[----:B------:R-:W0:Y:S03]  /*1560*/  MUFU.RCP64H R31, R25 ;  /* 0x00000019001f7308 */ /* 0x000e260000001800 */
[----:B------:R-:W-:Y:S01]  /*1570*/  @!P3 ISETP.GE.U32.AND P4, PT, R13, R14, PT ;  /* 0x0000000e0d00b20c */ /* 0x000fe20003f86070 */
[----:B------:R-:W-:Y:S01]  /*1580*/  IMAD.MOV.U32 R14, RZ, RZ, 0x1ca00000 ;  /* 0x1ca00000ff0e7424 */ /* 0x000fe200078e00ff */
[----:B------:R-:W-:-:S04]  /*1590*/  @!P1 LOP3.LUT R40, R25, 0x7ff00000, RZ, 0xc0, !PT ;  /* 0x7ff0000019289812 */ /* 0x000fc800078ec0ff */
[----:B------:R-:W-:-:S04]  /*15a0*/  @!P3 SEL R15, R14, 0x63400000, !P4 ;  /* 0x634000000e0fb807 */ /* 0x000fc80006000000 */
[----:B------:R-:W-:Y:S01]  /*15b0*/  @!P3 LOP3.LUT R36, R15, 0x80000000, R29, 0xf8, !PT ;  /* 0x800000000f24b812 */ /* 0x000fe200078ef81d */
[----:B------:R-:W-:Y:S01]  /*15c0*/  IMAD.MOV.U32 R15, RZ, RZ, R13 ;  /* 0x000000ffff0f7224 */ /* 0x000fe200078e000d */
[----:B0-----:R-:W-:Y:S02]  /*15d0*/  DFMA R32, R30, -R24, 1 ;  /* 0x3ff000001e20742b */ /* 0x001fe40000000818 */
[----:B------:R-:W-:Y:S02]  /*15e0*/  @!P3 LOP3.LUT R37, R36, 0x100000, RZ, 0xfc, !PT ;  /* 0x001000002425b812 */ /* 0x000fe400078efcff */
[----:B------:R-:W-:-:S04]  /*15f0*/  @!P3 MOV R36, RZ ;  /* 0x000000ff0024b202 */ /* 0x000fc80000000f00 */
        /* <DEDUP_REMOVED lines=21> */
[----:B------:R-:W-:-:S04]  /*1750*/  SEL R14, R14, 0x63400000, !P1 ;  /* 0x634000000e0e7807 */ /* 0x000fc80004800000 */
[----:B------:R-:W-:Y:S01]  /*1760*/  IADD3 R13, PT, PT, -R14, R13, RZ ;  /* 0x0000000d0e0d7210 */ /* 0x000fe20007ffe1ff */
[----:B------:R-:W-:-:S04]  /*1770*/  IMAD.MOV.U32 R14, RZ, RZ, RZ ;  /* 0x000000ffff0e7224 */ /* 0x000fc800078e00ff */
[----:B------:R-:W-:-:S06]  /*1780*/  VIADD R15, R13, 0x7fe00000 ;  /* 0x7fe000000d0f7836 */ /* 0x000fcc0000000000 */
[----:B------:R-:W-:-:S10]  /*1790*/  DMUL R32, R36, R14 ;  /* 0x0000000e24207228 */ /* 0x000fd40000000000 */
[----:B------:R-:W-:-:S13]  /*17a0*/  FSETP.GTU.AND P1, PT, |R33|, 1.469367938527859385e-39, PT ;  /* 0x001000002100780b */ /* 0x000fda0003f2c200 */
[----:B------:R-:W-:Y:S05]  /*17b0*/  @P1 BRA `(.L_x_72) ;  /* 0x0000000000941947 */ /* 0x000fea0003800000 */
[----:B------:R-:W-:-:S06]  /*17c0*/  DFMA R24, R36, -R24, R30 ;  /* 0x800000182418722b */ /* 0x000fcc000000001e */
[----:B------:R-:W-:-:S04]  /*17d0*/  IMAD.MOV.U32 R24, RZ, RZ, RZ ;  /* 0x000000ffff187224 */ /* 0x000fc800078e00ff */
[C---:B------:R-:W-:Y:S02]  /*17e0*/  FSETP.NEU.AND P1, PT, R25.reuse, RZ, PT ;  /* 0x000000ff1900720b */ /* 0x040fe40003f2d000 */
[----:B------:R-:W-:-:S04]  /*17f0*/  LOP3.LUT R27, R25, 0x80000000, R27, 0x48, !PT ;  /* 0x80000000191b7812 */ /* 0x000fc800078e481b */
[----:B------:R-:W-:-:S07]  /*1800*/  LOP3.LUT R25, R27, R15, RZ, 0xfc, !PT ;  /* 0x0000000f1b197212 */ /* 0x000fce00078efcff */
[----:B------:R-:W-:Y:S05]  /*1810*/  @!P1 BRA `(.L_x_72) ;  /* 0x00000000007c9947 */ /* 0x000fea0003800000 */
[C---:B------:R-:W-:Y:S01]  /*1820*/  IADD3 R15, PT, PT, -R13.reuse, RZ, RZ ;  /* 0x000000ff0d0f7210 */ /* 0x040fe20007ffe1ff */
[----:B------:R-:W-:Y:S01]  /*1830*/  IMAD.MOV.U32 R14, RZ, RZ, RZ ;  /* 0x000000ffff0e7224 */ /* 0x000fe200078e00ff */
[----:B------:R-:W-:Y:S01]  /*1840*/  DMUL.RP R24, R36, R24 ;  /* 0x0000001824187228 */ /* 0x000fe20000008000 */
[----:B------:R-:W-:-:S04]  /*1850*/  IADD3 R13, PT, PT, -R13, -0x43300000, RZ ;  /* 0xbcd000000d0d7810 */ /* 0x000fc80007ffe1ff */
[----:B------:R-:W-:-:S05]  /*1860*/  DFMA R14, R32, -R14, R36 ;  /* 0x8000000e200e722b */ /* 0x000fca0000000024 */
[----:B------:R-:W-:-:S05]  /*1870*/  LOP3.LUT R27, R25, R27, RZ, 0x3c, !PT ;  /* 0x0000001b191b7212 */ /* 0x000fca00078e3cff */
[----:B------:R-:W-:-:S04]  /*1880*/  FSETP.NEU.AND P1, PT, |R15|, R13, PT ;  /* 0x0000000d0f00720b */ /* 0x000fc80003f2d200 */
[----:B------:R-:W-:Y:S02]  /*1890*/  FSEL R32, R24, R32, !P1 ;  /* 0x0000002018207208 */ /* 0x000fe40004800000 */
[----:B------:R-:W-:Y:S01]  /*18a0*/  FSEL R33, R27, R33, !P1 ;  /* 0x000000211b217208 */ /* 0x000fe20004800000 */
[----:B------:R-:W-:Y:S06]  /*18b0*/  BRA `(.L_x_72) ;  /* 0x0000000000547947 */ /* 0x000fec0003800000 */
.L_x_71:
        /* <DEDUP_REMOVED lines=13> */
[----:B------:R-:W-:Y:S01]  /*1990*/  @P1 IMAD.MOV.U32 R32, RZ, RZ, RZ ;  /* 0x000000ffff201224 */ /* 0x000fe200078e00ff */
[----:B------:R-:W-:Y:S01]  /*19a0*/  @P1 MOV R33, R13 ;  /* 0x0000000d00211202 */ /* 0x000fe20000000f00 */
[----:B------:R-:W-:Y:S06]  /*19b0*/  BRA `(.L_x_72) ;  /* 0x0000000000147947 */ /* 0x000fec0003800000 */
.L_x_74:
[----:B------:R-:W-:Y:S01]  /*19c0*/  LOP3.LUT R33, R27, 0x80000, RZ, 0xfc, !PT ;  /* 0x000800001b217812 */ /* 0x000fe200078efcff */
[----:B------:R-:W-:Y:S01]  /*19d0*/  IMAD.MOV.U32 R32, RZ, RZ, R26 ;  /* 0x000000ffff207224 */ /* 0x000fe200078e001a */
[----:B------:R-:W-:Y:S06]  /*19e0*/  BRA `(.L_x_72) ;  /* 0x0000000000087947 */ /* 0x000fec0003800000 */
.L_x_73:
[----:B------:R-:W-:Y:S01]  /*19f0*/  LOP3.LUT R33, R29, 0x80000, RZ, 0xfc, !PT ;  /* 0x000800001d217812 */ /* 0x000fe200078efcff */
[----:B------:R-:W-:-:S07]  /*1a00*/  IMAD.MOV.U32 R32, RZ, RZ, R28 ;  /* 0x000000ffff207224 */ /* 0x000fce00078e001c */
.L_x_72:
[----:B------:R-:W-:Y:S05]  /*1a10*/  BSYNC.RECONVERGENT B2 ;  /* 0x0000000000027941 */ /* 0x000fea0003800200 */
.L_x_70:
[----:B------:R-:W-:Y:S01]  /*1a20*/  MOV R14, R0 ;  /* 0x00000000000e7202 */ /* 0x000fe20000000f00 */
[----:B------:R-:W-:-:S04]  /*1a30*/  IMAD.MOV.U32 R15, RZ, RZ, 0x0 ;  /* 0x00000000ff0f7424 */ /* 0x000fc800078e00ff */
[----:B------:R-:W-:Y:S05]  /*1a40*/  RET.REL.NODEC R14 `(_Z14calculateForcePA600_A600_dS1_S1_S1_dddddd) ;  /* 0xffffffe40e6c7950 */ /* 0x000fea0003c3ffff */
.L_x_75:
        /* <DEDUP_REMOVED lines=11> */
.L_x_78:


//--------------------- .nv.shared.reserved.0     --------------------------
	.section	.nv.shared.reserved.0,"aw",@nobits
	.weak		__nv_reservedSMEM_offset_0_alias
	.size		__nv_reservedSMEM_offset_0_alias, 0, 64
	.other		__nv_reservedSMEM_offset_0_alias,@"STO_CUDA_RESERVED_SHARED STV_DEFAULT"
__nv_reservedSMEM_offset_0_alias:
	.zero		0
	.zero		64


//--------------------- .nv.constant0._Z8swapGridPA600_A600_dS1_ --------------------------
	.section	.nv.constant0._Z8swapGridPA600_A600_dS1_,"a",@progbits
	.sectionflags	@""
	.align	4
.nv.constant0._Z8swapGridPA600_A600_dS1_:
	.zero		912


//--------------------- .nv.constant0._Z19boundaryConditionsUPA600_A600_dd --------------------------
	.section	.nv.constant0._Z19boundaryConditionsUPA600_A600_dd,"a",@progbits
	.sectionflags	@""
	.align	4
.nv.constant0._Z19boundaryConditionsUPA600_A600_dd:
	.zero		912


//--------------------- .nv.constant0._Z15thermalEquationPA600_A600_dS1_S1_S1_ddddd --------------------------
	.section	.nv.constant0._Z15thermalEquationPA600_A600_dS1_S1_S1_ddddd,"a",@progbits
	.sectionflags	@""
	.align	4
.nv.constant0._Z15thermalEquationPA600_A600_dS1_S1_S1_ddddd:
	.zero		968


//--------------------- .nv.constant0._Z21boundaryConditionsPhiPA600_A600_d --------------------------
	.section	.nv.constant0._Z21boundaryConditionsPhiPA600_A600_d,"a",@progbits
	.sectionflags	@""
	.align	4
.nv.constant0._Z21boundaryConditionsPhiPA600_A600_d:
	.zero		904


//--------------------- .nv.constant0._Z9allenCahnPA600_A600_dS1_S1_S1_S1_S1_dddddddd --------------------------
	.section	.nv.constant0._Z9allenCahnPA600_A600_dS1_S1_S1_S1_S1_dddddddd,"a",@progbits
	.sectionflags	@""
	.align	4
.nv.constant0._Z9allenCahnPA600_A600_dS1_S1_S1_S1_S1_dddddddd:
	.zero		1008


//--------------------- .nv.constant0._Z14calculateForcePA600_A600_dS1_S1_S1_dddddd --------------------------
	.section	.nv.constant0._Z14calculateForcePA600_A600_dS1_S1_S1_dddddd,"a",@progbits
	.sectionflags	@""
	.align	4
.nv.constant0._Z14calculateForcePA600_A600_dS1_S1_S1_dddddd:
	.zero		976


//--------------------- SYMBOLS --------------------------

	.type		.nv.reservedSmem.offset0,@object
	.size		.nv.reservedSmem.offset0,0x4
